# CuTe-DSL kernel — source=cudnn_frontend_dsl family=grouped_gemm_swiglu
# config = {"ab_dtype": "Float8E4M3FN", "sf_vec": 16, "d_dtype": "BFloat16", "vector_f32": true, "mma_mn": [128, 128], "cluster_mn": [2, 1]}


// ===== COMPILED SASS (sm_100a) =====

	.target	sm_100a

	.elftype	@"ET_EXEC"


//--------------------- .note.nv.tkinfo           --------------------------
	.section	.note.nv.tkinfo,"",@"SHT_NOTE"
	.sectionflags	@"SHF_NOTE_NV_TKINFO"
	.tkinfo
        /*0018*/ 	.word	0x00000081
        /*0030*/ 	.string	""
        /*0030*/ 	.string	"ptxas"
        /*0030*/ 	.string	"Cuda compilation tools, release 12.9, V12.9.83"
        /*0030*/ 	.string	"Build system must define TOOLS_VERSION_EXTENDED"
        /*0030*/ 	.string	"-O 3 -arch sm_100a "



//--------------------- .note.nv.cuver            --------------------------
	.section	.note.nv.cuver,"",@"SHT_NOTE"
	.sectionflags	@"SHF_NOTE_NV_CUVER"
        /*0018*/ 	.short	0x0001
        /*001a*/ 	.short	0x0064
        /*001c*/ 	.short	0x0001
        /*001e*/ 	.short	0x0000
        /*0020*/ 	.short	0x0001
        /*0022*/ 	.short	0x0000


//--------------------- .nv.info                  --------------------------
	.section	.nv.info,"",@"SHT_CUDA_INFO"
	.align	4


	//----- nvinfo : EIATTR_REGCOUNT
	.align		4
        /*0000*/ 	.byte	0x04, 0x2f
        /*0002*/ 	.short	(.L_4 - .L_3)
	.align		4
.L_3:
        /*0004*/ 	.word	index@(kernel_cutlass_kernel_cudnngrouped_gemmgrouped_gemm_swiglugrouped_gemm_swiglu_quantBlockScaledContiguousGroupedGemmKernel_object_at__TiledMMA_ThrLayoutVMNK11110000_PermutationMNK____MMAAt_0)
        /*0008*/ 	.word	0x00000085


	//----- nvinfo : EIATTR_FRAME_SIZE
	.align		4
.L_4:
        /*000c*/ 	.byte	0x04, 0x11
        /*000e*/ 	.short	(.L_6 - .L_5)
	.align		4
.L_5:
        /*0010*/ 	.word	index@($__internal_2_$__cuda_sm10x_tcgen05_guardrail_trap_unallocated_columns_being_dealloced)
        /*0014*/ 	.word	0x00000000


	//----- nvinfo : EIATTR_FRAME_SIZE
	.align		4
.L_6:
        /*0018*/ 	.byte	0x04, 0x11
        /*001a*/ 	.short	(.L_8 - .L_7)
	.align		4
.L_7:
        /*001c*/ 	.word	index@($__internal_1_$__cuda_sm10x_tcgen05_guardrail_trap_phase_invalid_during_alloc)
        /*0020*/ 	.word	0x00000000


	//----- nvinfo : EIATTR_FRAME_SIZE
	.align		4
.L_8:
        /*0024*/ 	.byte	0x04, 0x11
        /*0026*/ 	.short	(.L_10 - .L_9)
	.align		4
.L_9:
        /*0028*/ 	.word	index@($__internal_0_$__cuda_sm10x_tcgen05_guardrail_trap_col_being_dealloced_not_returned_by_alloc)
        /*002c*/ 	.word	0x00000000


	//----- nvinfo : EIATTR_FRAME_SIZE
	.align		4
.L_10:
        /*0030*/ 	.byte	0x04, 0x11
        /*0032*/ 	.short	(.L_12 - .L_11)
	.align		4
.L_11:
        /*0034*/ 	.word	index@(kernel_cutlass_kernel_cudnngrouped_gemmgrouped_gemm_swiglugrouped_gemm_swiglu_quantBlockScaledContiguousGroupedGemmKernel_object_at__TiledMMA_ThrLayoutVMNK11110000_PermutationMNK____MMAAt_0)
        /*0038*/ 	.word	0x00000000


	//----- nvinfo : EIATTR_MIN_STACK_SIZE
	.align		4
.L_12:
        /*003c*/ 	.byte	0x04, 0x12
        /*003e*/ 	.short	(.L_14 - .L_13)
	.align		4
.L_13:
        /*0040*/ 	.word	index@(kernel_cutlass_kernel_cudnngrouped_gemmgrouped_gemm_swiglugrouped_gemm_swiglu_quantBlockScaledContiguousGroupedGemmKernel_object_at__TiledMMA_ThrLayoutVMNK11110000_PermutationMNK____MMAAt_0)
        /*0044*/ 	.word	0x00000000
.L_14:


//--------------------- .nv.info.kernel_cutlass_kernel_cudnngrouped_gemmgrouped_gemm_swiglugrouped_gemm_swiglu_quantBlockScaledContiguousGroupedGemmKernel_object_at__TiledMMA_ThrLayoutVMNK11110000_PermutationMNK____MMAAt_0 --------------------------
	.section	.nv.info.kernel_cutlass_kernel_cudnngrouped_gemmgrouped_gemm_swiglugrouped_gemm_swiglu_quantBlockScaledContiguousGroupedGemmKernel_object_at__TiledMMA_ThrLayoutVMNK11110000_PermutationMNK____MMAAt_0,"",@"SHT_CUDA_INFO"
	.sectionflags	@""
	.align	4


	//----- nvinfo : EIATTR_CUDA_API_VERSION
	.align		4
        /*0000*/ 	.byte	0x04, 0x37
        /*0002*/ 	.short	(.L_16 - .L_15)
.L_15:
        /*0004*/ 	.word	0x00000081


	//----- nvinfo : EIATTR_KPARAM_INFO
	.align		4
.L_16:
        /*0008*/ 	.byte	0x04, 0x17
        /*000a*/ 	.short	(.L_18 - .L_17)
.L_17:
        /*000c*/ 	.word	0x00000000
        /*0010*/ 	.short	0x000f
        /*0012*/ 	.short	0x03f8
        /*0014*/ 	.byte	0x00, 0xf0, 0x31, 0x00


	//----- nvinfo : EIATTR_KPARAM_INFO
	.align		4
.L_18:
        /*0018*/ 	.byte	0x04, 0x17
        /*001a*/ 	.short	(.L_20 - .L_19)
.L_19:
        /*001c*/ 	.word	0x00000000
        /*0020*/ 	.short	0x000e
        /*0022*/ 	.short	0x03ec
        /*0024*/ 	.byte	0x00, 0xf0, 0x31, 0x00


	//----- nvinfo : EIATTR_KPARAM_INFO
	.align		4
.L_20:
        /*0028*/ 	.byte	0x04, 0x17
        /*002a*/ 	.short	(.L_22 - .L_21)
.L_21:
        /*002c*/ 	.word	0x00000000
        /*0030*/ 	.short	0x000d
        /*0032*/ 	.short	0x03e0
        /*0034*/ 	.byte	0x00, 0xf0, 0x31, 0x00


	//----- nvinfo : EIATTR_KPARAM_INFO
	.align		4
.L_22:
        /*0038*/ 	.byte	0x04, 0x17
        /*003a*/ 	.short	(.L_24 - .L_23)
.L_23:
        /*003c*/ 	.word	0x00000000
        /*0040*/ 	.short	0x000c
        /*0042*/ 	.short	0x03d8
        /*0044*/ 	.byte	0x00, 0xf0, 0x21, 0x00


	//----- nvinfo : EIATTR_KPARAM_INFO
	.align		4
.L_24:
        /*0048*/ 	.byte	0x04, 0x17
        /*004a*/ 	.short	(.L_26 - .L_25)
.L_25:
        /*004c*/ 	.word	0x00000000
        /*0050*/ 	.short	0x000b
        /*0052*/ 	.short	0x03d0
        /*0054*/ 	.byte	0x00, 0xf0, 0x21, 0x00


	//----- nvinfo : EIATTR_KPARAM_INFO
	.align		4
.L_26:
        /*0058*/ 	.byte	0x04, 0x17
        /*005a*/ 	.short	(.L_28 - .L_27)
.L_27:
        /*005c*/ 	.word	0x00000000
        /*0060*/ 	.short	0x000a
        /*0062*/ 	.short	0x03c8
        /*0064*/ 	.byte	0x00, 0xf0, 0x21, 0x00


	//----- nvinfo : EIATTR_KPARAM_INFO
	.align		4
.L_28:
        /*0068*/ 	.byte	0x04, 0x17
        /*006a*/ 	.short	(.L_30 - .L_29)
.L_29:
        /*006c*/ 	.word	0x00000000
        /*0070*/ 	.short	0x0009
        /*0072*/ 	.short	0x03c0
        /*0074*/ 	.byte	0x00, 0xf0, 0x21, 0x00


	//----- nvinfo : EIATTR_KPARAM_INFO
	.align		4
.L_30:
        /*0078*/ 	.byte	0x04, 0x17
        /*007a*/ 	.short	(.L_32 - .L_31)
.L_31:
        /*007c*/ 	.word	0x00000000
        /*0080*/ 	.short	0x0008
        /*0082*/ 	.short	0x0340
        /*0084*/ 	.byte	0x00, 0xf0, 0x01, 0x02


	//----- nvinfo : EIATTR_KPARAM_INFO
	.align		4
.L_32:
        /*0088*/ 	.byte	0x04, 0x17
        /*008a*/ 	.short	(.L_34 - .L_33)
.L_33:
        /*008c*/ 	.word	0x00000000
        /*0090*/ 	.short	0x0007
        /*0092*/ 	.short	0x02c0
        /*0094*/ 	.byte	0x00, 0xf0, 0x01, 0x02


	//----- nvinfo : EIATTR_KPARAM_INFO
	.align		4
.L_34:
        /*0098*/ 	.byte	0x04, 0x17
        /*009a*/ 	.short	(.L_36 - .L_35)
.L_35:
        /*009c*/ 	.word	0x00000000
        /*00a0*/ 	.short	0x0006
        /*00a2*/ 	.short	0x0240
        /*00a4*/ 	.byte	0x00, 0xf0, 0x01, 0x02


	//----- nvinfo : EIATTR_KPARAM_INFO
	.align		4
.L_36:
        /*00a8*/ 	.byte	0x04, 0x17
        /*00aa*/ 	.short	(.L_38 - .L_37)
.L_37:
        /*00ac*/ 	.word	0x00000000
        /*00b0*/ 	.short	0x0005
        /*00b2*/ 	.short	0x01c0
        /*00b4*/ 	.byte	0x00, 0xf0, 0x01, 0x02


	//----- nvinfo : EIATTR_KPARAM_INFO
	.align		4
.L_38:
        /*00b8*/ 	.byte	0x04, 0x17
        /*00ba*/ 	.short	(.L_40 - .L_39)
.L_39:
        /*00bc*/ 	.word	0x00000000
        /*00c0*/ 	.short	0x0004
        /*00c2*/ 	.short	0x0140
        /*00c4*/ 	.byte	0x00, 0xf0, 0x01, 0x02


	//----- nvinfo : EIATTR_KPARAM_INFO
	.align		4
.L_40:
        /*00c8*/ 	.byte	0x04, 0x17
        /*00ca*/ 	.short	(.L_42 - .L_41)
.L_41:
        /*00cc*/ 	.word	0x00000000
        /*00d0*/ 	.short	0x0003
        /*00d2*/ 	.short	0x00c0
        /*00d4*/ 	.byte	0x00, 0xf0, 0x01, 0x02


	//----- nvinfo : EIATTR_KPARAM_INFO
	.align		4
.L_42:
        /*00d8*/ 	.byte	0x04, 0x17
        /*00da*/ 	.short	(.L_44 - .L_43)
.L_43:
        /*00dc*/ 	.word	0x00000000
        /*00e0*/ 	.short	0x0002
        /*00e2*/ 	.short	0x0040
        /*00e4*/ 	.byte	0x00, 0xf0, 0x01, 0x02


	//----- nvinfo : EIATTR_KPARAM_INFO
	.align		4
.L_44:
        /*00e8*/ 	.byte	0x04, 0x17
        /*00ea*/ 	.short	(.L_46 - .L_45)
.L_45:
        /*00ec*/ 	.word	0x00000000
        /*00f0*/ 	.short	0x0001
        /*00f2*/ 	.short	0x000c
        /*00f4*/ 	.byte	0x00, 0xf0, 0x31, 0x00


	//----- nvinfo : EIATTR_KPARAM_INFO
	.align		4
.L_46:
        /*00f8*/ 	.byte	0x04, 0x17
        /*00fa*/ 	.short	(.L_48 - .L_47)
.L_47:
        /*00fc*/ 	.word	0x00000000
        /*0100*/ 	.short	0x0000
        /*0102*/ 	.short	0x0000
        /*0104*/ 	.byte	0x00, 0xf0, 0x31, 0x00


	//----- nvinfo : EIATTR_AT_ENTRY_FRAGMENTS
	.align		4
.L_48:
        /*0108*/ 	.byte	0x04, 0x4f
        /*010a*/ 	.short	(.L_50 - .L_49)


	//   ....[0]....
.L_49:
        /*010c*/ 	.word	0x00000004


	//----- nvinfo : EIATTR_RESERVED_SMEM_USED
	.align		4
.L_50:
        /*0110*/ 	.byte	0x01, 0x41
	.zero		2


	//----- nvinfo : EIATTR_SPARSE_MMA_MASK
	.align		4
        /*0114*/ 	.byte	0x03, 0x50
        /*0116*/ 	.short	0x0000


	//----- nvinfo : EIATTR_TCGEN05_1CTA_USED
	.align		4
        /*0118*/ 	.byte	0x01, 0x51
	.zero		2


	//----- nvinfo : EIATTR_MAXREG_COUNT
	.align		4
        /*011c*/ 	.byte	0x03, 0x1b
        /*011e*/ 	.short	0x00ff


	//----- nvinfo : EIATTR_NUM_BARRIERS
	.align		4
        /*0120*/ 	.byte	0x02, 0x4c
        /*0122*/ 	.byte	0x05
	.zero		1


	//----- nvinfo : EIATTR_INT_WARP_WIDE_INSTR_OFFSETS
	.align		4
        /*0124*/ 	.byte	0x04, 0x31
        /*0126*/ 	.short	(.L_52 - .L_51)


	//   ....[0]....
.L_51:
        /*0128*/ 	.word	0x000048a0


	//   ....[1]....
        /*012c*/ 	.word	0x000048e0


	//----- nvinfo : EIATTR_COOP_GROUP_MASK_REGIDS
	.align		4
.L_52:
        /*0130*/ 	.byte	0x04, 0x29
        /*0132*/ 	.short	(.L_54 - .L_53)


	//   ....[0]....
.L_53:
        /*0134*/ 	.word	0xffffffff


	//   ....[1]....
        /*0138*/ 	.word	0xffffffff


	//   ....[2]....
        /*013c*/ 	.word	0xffffffff


	//   ....[3]....
        /*0140*/ 	.word	0xffffffff


	//   ....[4]....
        /*0144*/ 	.word	0xffffffff


	//   ....[5]....
        /*0148*/ 	.word	0xffffffff


	//   ....[6]....
        /*014c*/ 	.word	0xffffffff


	//   ....[7]....
        /*0150*/ 	.word	0xffffffff


	//   ....[8]....
        /*0154*/ 	.word	0xffffffff


	//   ....[9]....
        /*0158*/ 	.word	0xffffffff


	//   ....[10]....
        /*015c*/ 	.word	0xffffffff


	//   ....[11]....
        /*0160*/ 	.word	0xffffffff


	//----- nvinfo : EIATTR_COOP_GROUP_INSTR_OFFSETS
	.align		4
.L_54:
        /*0164*/ 	.byte	0x04, 0x28
        /*0166*/ 	.short	(.L_56 - .L_55)


	//   ....[0]....
.L_55:
        /*0168*/ 	.word	0x00000140


	//   ....[1]....
        /*016c*/ 	.word	0x000004a0


	//   ....[2]....
        /*0170*/ 	.word	0x00000650


	//   ....[3]....
        /*0174*/ 	.word	0x00000810


	//   ....[4]....
        /*0178*/ 	.word	0x00000bc0


	//   ....[5]....
        /*017c*/ 	.word	0x00000e20


	//   ....[6]....
        /*0180*/ 	.word	0x00000e80


	//   ....[7]....
        /*0184*/ 	.word	0x000027a0


	//   ....[8]....
        /*0188*/ 	.word	0x00002a60


	//   ....[9]....
        /*018c*/ 	.word	0x00004480


	//   ....[10]....
        /*0190*/ 	.word	0x00004740


	//   ....[11]....
        /*0194*/ 	.word	0x00004990


	//----- nvinfo : EIATTR_VRC_CTA_INIT_COUNT
	.align		4
.L_56:
        /*0198*/ 	.byte	0x02, 0x4a
        /*019a*/ 	.byte	0x80
	.zero		1


	//----- nvinfo : EIATTR_MBARRIER_INSTR_OFFSETS
	.align		4
        /*019c*/ 	.byte	0x04, 0x39
        /*019e*/ 	.short	(.L_58 - .L_57)


	//   ....[0]....
.L_57:
        /*01a0*/ 	.word	0x000003b0
        /*01a4*/ 	.word	0x000000ff
        /*01a8*/ 	.word	0x00000000
        /*01ac*/ 	.short	0x0100
        /*01ae*/ 	.byte	0x05
	.zero		1


	//   ....[1]....
        /*01b0*/ 	.word	0x000003c0
        /*01b4*/ 	.word	0x000000ff
        /*01b8*/ 	.word	0x00000008
        /*01bc*/ 	.short	0x0100
        /*01be*/ 	.byte	0x05
	.zero		1


	//   ....[2]....
        /*01c0*/ 	.word	0x000003d0
        /*01c4*/ 	.word	0x000000ff
        /*01c8*/ 	.word	0x00000010
        /*01cc*/ 	.short	0x0100
        /*01ce*/ 	.byte	0x05
	.zero		1


	//   ....[3]....
        /*01d0*/ 	.word	0x000003e0
        /*01d4*/ 	.word	0x000000ff
        /*01d8*/ 	.word	0x00000018
        /*01dc*/ 	.short	0x0100
        /*01de*/ 	.byte	0x05
	.zero		1


	//   ....[4]....
        /*01e0*/ 	.word	0x000003f0
        /*01e4*/ 	.word	0x000000ff
        /*01e8*/ 	.word	0x00000020
        /*01ec*/ 	.short	0x0100
        /*01ee*/ 	.byte	0x05
	.zero		1


	//   ....[5]....
        /*01f0*/ 	.word	0x00000400
        /*01f4*/ 	.word	0x000000ff
        /*01f8*/ 	.word	0x00000028
        /*01fc*/ 	.short	0x0100
        /*01fe*/ 	.byte	0x05
	.zero		1


	//   ....[6]....
        /*0200*/ 	.word	0x00000410
        /*0204*/ 	.word	0x000000ff
        /*0208*/ 	.word	0x00000030
        /*020c*/ 	.short	0x0100
        /*020e*/ 	.byte	0x05
	.zero		1


	//   ....[7]....
        /*0210*/ 	.word	0x00000420
        /*0214*/ 	.word	0x000000ff
        /*0218*/ 	.word	0x00000038
        /*021c*/ 	.short	0x0100
        /*021e*/ 	.byte	0x05
	.zero		1


	//   ....[8]....
        /*0220*/ 	.word	0x00000430
        /*0224*/ 	.word	0x000000ff
        /*0228*/ 	.word	0x00000040
        /*022c*/ 	.short	0x0100
        /*022e*/ 	.byte	0x05
	.zero		1


	//   ....[9]....
        /*0230*/ 	.word	0x00000440
        /*0234*/ 	.word	0x000000ff
        /*0238*/ 	.word	0x00000048
        /*023c*/ 	.short	0x0100
        /*023e*/ 	.byte	0x05
	.zero		1


	//   ....[10]....
        /*0240*/ 	.word	0x000005c0
        /*0244*/ 	.word	0x000000ff
        /*0248*/ 	.word	0x00000050
        /*024c*/ 	.short	0x0100
        /*024e*/ 	.byte	0x06
	.zero		1


	//   ....[11]....
        /*0250*/ 	.word	0x000005d0
        /*0254*/ 	.word	0x000000ff
        /*0258*/ 	.word	0x00000058
        /*025c*/ 	.short	0x0100
        /*025e*/ 	.byte	0x06
	.zero		1


	//   ....[12]....
        /*0260*/ 	.word	0x000005e0
        /*0264*/ 	.word	0x000000ff
        /*0268*/ 	.word	0x00000060
        /*026c*/ 	.short	0x0100
        /*026e*/ 	.byte	0x06
	.zero		1


	//   ....[13]....
        /*0270*/ 	.word	0x000005f0
        /*0274*/ 	.word	0x000000ff
        /*0278*/ 	.word	0x00000068
        /*027c*/ 	.short	0x0100
        /*027e*/ 	.byte	0x06
	.zero		1


	//   ....[14]....
        /*0280*/ 	.word	0x00000770
        /*0284*/ 	.word	0x000000ff
        /*0288*/ 	.word	0x00000070
        /*028c*/ 	.short	0x0100
        /*028e*/ 	.byte	0x06
	.zero		1


	//   ....[15]....
        /*0290*/ 	.word	0x00000780
        /*0294*/ 	.word	0x000000ff
        /*0298*/ 	.word	0x00000078
        /*029c*/ 	.short	0x0100
        /*029e*/ 	.byte	0x06
	.zero		1


	//   ....[16]....
        /*02a0*/ 	.word	0x00000790
        /*02a4*/ 	.word	0x000000ff
        /*02a8*/ 	.word	0x00000080
        /*02ac*/ 	.short	0x0100
        /*02ae*/ 	.byte	0x06
	.zero		1


	//   ....[17]....
        /*02b0*/ 	.word	0x000007a0
        /*02b4*/ 	.word	0x000000ff
        /*02b8*/ 	.word	0x00000088
        /*02bc*/ 	.short	0x0100
        /*02be*/ 	.byte	0x06
	.zero		1


	//   ....[18]....
        /*02c0*/ 	.word	0x00000ee0
        /*02c4*/ 	.word	0x0000000e
        /*02c8*/ 	.word	0x00000080
        /*02cc*/ 	.short	0x010a
        /*02ce*/ 	.byte	0xff
	.zero		1


	//   ....[19]....
        /*02d0*/ 	.word	0x00000fc0
        /*02d4*/ 	.word	0x0000000e
        /*02d8*/ 	.word	0x00000070
        /*02dc*/ 	.short	0x0101
        /*02de*/ 	.byte	0xff
	.zero		1


	//   ....[20]....
        /*02e0*/ 	.word	0x000011f0
        /*02e4*/ 	.word	0x00000002
        /*02e8*/ 	.word	0x00000080
        /*02ec*/ 	.short	0x010a
        /*02ee*/ 	.byte	0xff
	.zero		1


	//   ....[21]....
        /*02f0*/ 	.word	0x00001310
        /*02f4*/ 	.word	0x00000002
        /*02f8*/ 	.word	0x00000070
        /*02fc*/ 	.short	0x0101
        /*02fe*/ 	.byte	0xff
	.zero		1


	//   ....[22]....
        /*0300*/ 	.word	0x00001320
        /*0304*/ 	.word	0x00000003
        /*0308*/ 	.word	0x00000080
        /*030c*/ 	.short	0x010a
        /*030e*/ 	.byte	0xff
	.zero		1


	//   ....[23]....
        /*0310*/ 	.word	0x00001380
        /*0314*/ 	.word	0x000000ff
        /*0318*/ 	.word	0x00000070
        /*031c*/ 	.short	0x010a
        /*031e*/ 	.byte	0x20
	.zero		1


	//   ....[24]....
        /*0320*/ 	.word	0x00001400
        /*0324*/ 	.word	0x000000ff
        /*0328*/ 	.word	0x00000080
        /*032c*/ 	.short	0x0101
        /*032e*/ 	.byte	0x20
	.zero		1


	//   ....[25]....
        /*0330*/ 	.word	0x000015c0
        /*0334*/ 	.word	0x000000ff
        /*0338*/ 	.word	0x00000028
        /*033c*/ 	.short	0x010a
        /*033e*/ 	.byte	0x05
	.zero		1


	//   ....[26]....
        /*0340*/ 	.word	0x00001720
        /*0344*/ 	.word	0x000000ff
        /*0348*/ 	.word	0x00000028
        /*034c*/ 	.short	0x010a
        /*034e*/ 	.byte	0x05
	.zero		1


	//   ....[27]....
        /*0350*/ 	.word	0x00001880
        /*0354*/ 	.word	0x000000ff
        /*0358*/ 	.word	0x00000028
        /*035c*/ 	.short	0x010a
        /*035e*/ 	.byte	0x1f
	.zero		1


	//   ....[28]....
        /*0360*/ 	.word	0x000018c0
        /*0364*/ 	.word	0x00000003
        /*0368*/ 	.word	0x00000070
        /*036c*/ 	.short	0x010a
        /*036e*/ 	.byte	0xff
	.zero		1


	//   ....[29]....
        /*0370*/ 	.word	0x00001950
        /*0374*/ 	.word	0x00000003
        /*0378*/ 	.word	0x00000080
        /*037c*/ 	.short	0x0101
        /*037e*/ 	.byte	0xff
	.zero		1


	//   ....[30]....
        /*0380*/ 	.word	0x00001b00
        /*0384*/ 	.word	0x000000ff
        /*0388*/ 	.word	0x00000028
        /*038c*/ 	.short	0x010a
        /*038e*/ 	.byte	0x05
	.zero		1


	//   ....[31]....
        /*0390*/ 	.word	0x00001bc0
        /*0394*/ 	.word	0x000000ff
        /*0398*/ 	.word	0x00000070
        /*039c*/ 	.short	0x010a
        /*039e*/ 	.byte	0x0c
	.zero		1


	//   ....[32]....
        /*03a0*/ 	.word	0x00001c50
        /*03a4*/ 	.word	0x000000ff
        /*03a8*/ 	.word	0x00000080
        /*03ac*/ 	.short	0x0101
        /*03ae*/ 	.byte	0x0c
	.zero		1


	//   ....[33]....
        /*03b0*/ 	.word	0x000020c0
        /*03b4*/ 	.word	0x000000ff
        /*03b8*/ 	.word	0x00000000
        /*03bc*/ 	.short	0x010a
        /*03be*/ 	.byte	0x10
	.zero		1


	//   ....[34]....
        /*03c0*/ 	.word	0x000020d0
        /*03c4*/ 	.word	0x000000ff
        /*03c8*/ 	.word	0x00000060
        /*03cc*/ 	.short	0x010a
        /*03ce*/ 	.byte	0x12
	.zero		1


	//   ....[35]....
        /*03d0*/ 	.word	0x000020f0
        /*03d4*/ 	.word	0x000000ff
        /*03d8*/ 	.word	0x00000060
        /*03dc*/ 	.short	0x010a
        /*03de*/ 	.byte	0x12
	.zero		1


	//   ....[36]....
        /*03e0*/ 	.word	0x00002340
        /*03e4*/ 	.word	0x000000ff
        /*03e8*/ 	.word	0x00000000
        /*03ec*/ 	.short	0x010a
        /*03ee*/ 	.byte	0x0d
	.zero		1


	//   ....[37]....
        /*03f0*/ 	.word	0x000024b0
        /*03f4*/ 	.word	0x000000ff
        /*03f8*/ 	.word	0x00000000
        /*03fc*/ 	.short	0x010a
        /*03fe*/ 	.byte	0x10
	.zero		1


	//   ....[38]....
        /*0400*/ 	.word	0x000025a0
        /*0404*/ 	.word	0x000000ff
        /*0408*/ 	.word	0x00000060
        /*040c*/ 	.short	0x010a
        /*040e*/ 	.byte	0x10
	.zero		1


	//   ....[39]....
        /*0410*/ 	.word	0x000025b0
        /*0414*/ 	.word	0x00000003
        /*0418*/ 	.word	0x00000070
        /*041c*/ 	.short	0x010a
        /*041e*/ 	.byte	0xff
	.zero		1


	//   ....[40]....
        /*0420*/ 	.word	0x00002660
        /*0424*/ 	.word	0x00000003
        /*0428*/ 	.word	0x00000080
        /*042c*/ 	.short	0x0101
        /*042e*/ 	.byte	0xff
	.zero		1


	//   ....[41]....
        /*0430*/ 	.word	0x00002730
        /*0434*/ 	.word	0x00000002
        /*0438*/ 	.word	0x00000060
        /*043c*/ 	.short	0x010a
        /*043e*/ 	.byte	0xff
	.zero		1


	//   ....[42]....
        /*0440*/ 	.word	0x00002ad0
        /*0444*/ 	.word	0x00000057
        /*0448*/ 	.word	0x00000070
        /*044c*/ 	.short	0x010a
        /*044e*/ 	.byte	0xff
	.zero		1


	//   ....[43]....
        /*0450*/ 	.word	0x00002b30
        /*0454*/ 	.word	0x00000057
        /*0458*/ 	.word	0x00000080
        /*045c*/ 	.short	0x0101
        /*045e*/ 	.byte	0xff
	.zero		1


	//   ....[44]....
        /*0460*/ 	.word	0x00002f70
        /*0464*/ 	.word	0x0000007e
        /*0468*/ 	.word	0x00000050
        /*046c*/ 	.short	0x010a
        /*046e*/ 	.byte	0xff
	.zero		1


	//   ....[45]....
        /*0470*/ 	.word	0x00004430
        /*0474*/ 	.word	0x0000007e
        /*0478*/ 	.word	0x00000060
        /*047c*/ 	.short	0x0101
        /*047e*/ 	.byte	0xff
	.zero		1


	//   ....[46]....
        /*0480*/ 	.word	0x00004440
        /*0484*/ 	.word	0x00000003
        /*0488*/ 	.word	0x00000070
        /*048c*/ 	.short	0x010a
        /*048e*/ 	.byte	0xff
	.zero		1


	//   ....[47]....
        /*0490*/ 	.word	0x00004500
        /*0494*/ 	.word	0x00000003
        /*0498*/ 	.word	0x00000080
        /*049c*/ 	.short	0x0101
        /*049e*/ 	.byte	0xff
	.zero		1


	//   ....[48]....
        /*04a0*/ 	.word	0x000049e0
        /*04a4*/ 	.word	0x0000000e
        /*04a8*/ 	.word	0x00000080
        /*04ac*/ 	.short	0x010a
        /*04ae*/ 	.byte	0xff
	.zero		1


	//   ....[49]....
        /*04b0*/ 	.word	0x00004a40
        /*04b4*/ 	.word	0x00000002
        /*04b8*/ 	.word	0x00000080
        /*04bc*/ 	.short	0x010a
        /*04be*/ 	.byte	0xff
	.zero		1


	//   ....[50]....
        /*04c0*/ 	.word	0x00004aa0
        /*04c4*/ 	.word	0x00000003
        /*04c8*/ 	.word	0x00000080
        /*04cc*/ 	.short	0x010a
        /*04ce*/ 	.byte	0xff
	.zero		1


	//   ....[51]....
        /*04d0*/ 	.word	0x00004b00
        /*04d4*/ 	.word	0x00000000
        /*04d8*/ 	.word	0x00000070
        /*04dc*/ 	.short	0x010a
        /*04de*/ 	.byte	0xff
	.zero		1


	//   ....[52]....
        /*04e0*/ 	.word	0x00004b80
        /*04e4*/ 	.word	0x00000003
        /*04e8*/ 	.word	0x00000028
        /*04ec*/ 	.short	0x010a
        /*04ee*/ 	.byte	0xff
	.zero		1


	//   ....[53]....
        /*04f0*/ 	.word	0x00004be0
        /*04f4*/ 	.word	0x00000003
        /*04f8*/ 	.word	0x00000070
        /*04fc*/ 	.short	0x010a
        /*04fe*/ 	.byte	0xff
	.zero		1


	//   ....[54]....
        /*0500*/ 	.word	0x00004c60
        /*0504*/ 	.word	0x00000000
        /*0508*/ 	.word	0x00000028
        /*050c*/ 	.short	0x010a
        /*050e*/ 	.byte	0xff
	.zero		1


	//   ....[55]....
        /*0510*/ 	.word	0x00004cc0
        /*0514*/ 	.word	0x00000000
        /*0518*/ 	.word	0x00000070
        /*051c*/ 	.short	0x010a
        /*051e*/ 	.byte	0xff
	.zero		1


	//   ....[56]....
        /*0520*/ 	.word	0x00004d40
        /*0524*/ 	.word	0x00000002
        /*0528*/ 	.word	0x00000060
        /*052c*/ 	.short	0x010a
        /*052e*/ 	.byte	0xff
	.zero		1


	//   ....[57]....
        /*0530*/ 	.word	0x00004dc0
        /*0534*/ 	.word	0x00000002
        /*0538*/ 	.word	0x00000000
        /*053c*/ 	.short	0x010a
        /*053e*/ 	.byte	0xff
	.zero		1


	//   ....[58]....
        /*0540*/ 	.word	0x00004e30
        /*0544*/ 	.word	0x00000003
        /*0548*/ 	.word	0x00000070
        /*054c*/ 	.short	0x010a
        /*054e*/ 	.byte	0xff
	.zero		1


	//   ....[59]....
        /*0550*/ 	.word	0x00004e90
        /*0554*/ 	.word	0x00000002
        /*0558*/ 	.word	0x00000060
        /*055c*/ 	.short	0x010a
        /*055e*/ 	.byte	0xff
	.zero		1


	//   ....[60]....
        /*0560*/ 	.word	0x00004ee0
        /*0564*/ 	.word	0x00000057
        /*0568*/ 	.word	0x00000070
        /*056c*/ 	.short	0x010a
        /*056e*/ 	.byte	0xff
	.zero		1


	//   ....[61]....
        /*0570*/ 	.word	0x00004f40
        /*0574*/ 	.word	0x0000007e
        /*0578*/ 	.word	0x00000050
        /*057c*/ 	.short	0x010a
        /*057e*/ 	.byte	0xff
	.zero		1


	//   ....[62]....
        /*0580*/ 	.word	0x00004fb0
        /*0584*/ 	.word	0x00000003
        /*0588*/ 	.word	0x00000070
        /*058c*/ 	.short	0x010a
        /*058e*/ 	.byte	0xff
	.zero		1


	//----- nvinfo : EIATTR_NUM_MBARRIERS
	.align		4
.L_58:
        /*0590*/ 	.byte	0x03, 0x38
        /*0592*/ 	.short	0x0012


	//----- nvinfo : EIATTR_EXIT_INSTR_OFFSETS
	.align		4
        /*0594*/ 	.byte	0x04, 0x1c
        /*0596*/ 	.short	(.L_60 - .L_59)


	//   ....[0]....
.L_59:
        /*0598*/ 	.word	0x00002760


	//   ....[1]....
        /*059c*/ 	.word	0x000049c0


	//----- nvinfo : EIATTR_MAX_THREADS
	.align		4
.L_60:
        /*05a0*/ 	.byte	0x04, 0x05
        /*05a2*/ 	.short	(.L_62 - .L_61)
.L_61:
        /*05a4*/ 	.word	0x000000e0
        /*05a8*/ 	.word	0x00000001
        /*05ac*/ 	.word	0x00000001


	//----- nvinfo : EIATTR_CRS_STACK_SIZE
	.align		4
.L_62:
        /*05b0*/ 	.byte	0x04, 0x1e
        /*05b2*/ 	.short	(.L_64 - .L_63)
.L_63:
        /*05b4*/ 	.word	0x00000000


	//----- nvinfo : EIATTR_CBANK_PARAM_SIZE
	.align		4
.L_64:
        /*05b8*/ 	.byte	0x03, 0x19
        /*05ba*/ 	.short	0x0404


	//----- nvinfo : EIATTR_PARAM_CBANK
	.align		4
        /*05bc*/ 	.byte	0x04, 0x0a
        /*05be*/ 	.short	(.L_66 - .L_65)
	.align		4
.L_65:
        /*05c0*/ 	.word	index@(.nv.constant0.kernel_cutlass_kernel_cudnngrouped_gemmgrouped_gemm_swiglugrouped_gemm_swiglu_quantBlockScaledContiguousGroupedGemmKernel_object_at__TiledMMA_ThrLayoutVMNK11110000_PermutationMNK____MMAAt_0)
        /*05c4*/ 	.short	0x0380
        /*05c6*/ 	.short	0x0404


	//----- nvinfo : EIATTR_SW_WAR
	.align		4
.L_66:
        /*05c8*/ 	.byte	0x04, 0x36
        /*05ca*/ 	.short	(.L_68 - .L_67)
.L_67:
        /*05cc*/ 	.word	0x00000008
.L_68:


//--------------------- .nv.compat                --------------------------
	.section	.nv.compat,"",@"SHT_CUDA_COMPAT_INFO"
	.align	4
        /*0000*/ 	.byte	0x02, 0x02, 0x02, 0x00, 0x02, 0x05, 0x05, 0x00, 0x02, 0x03, 0x01, 0x00, 0x02, 0x06, 0x01, 0x00


//--------------------- .nv.callgraph             --------------------------
	.section	.nv.callgraph,"",@"SHT_CUDA_CALLGRAPH"
	.align	4
	.sectionentsize	8
	.align		4
        /*0000*/ 	.word	0x00000000
	.align		4
        /*0004*/ 	.word	0xffffffff
	.align		4
        /*0008*/ 	.word	0x00000000
	.align		4
        /*000c*/ 	.word	0xfffffffe
	.align		4
        /*0010*/ 	.word	0x00000000
	.align		4
        /*0014*/ 	.word	0xfffffffd
	.align		4
        /*0018*/ 	.word	0x00000000
	.align		4
        /*001c*/ 	.word	0xfffffffc


//--------------------- .text.kernel_cutlass_kernel_cudnngrouped_gemmgrouped_gemm_swiglugrouped_gemm_swiglu_quantBlockScaledContiguousGroupedGemmKernel_object_at__TiledMMA_ThrLayoutVMNK11110000_PermutationMNK____MMAAt_0 --------------------------
	.section	.text.kernel_cutlass_kernel_cudnngrouped_gemmgrouped_gemm_swiglugrouped_gemm_swiglu_quantBlockScaledContiguousGroupedGemmKernel_object_at__TiledMMA_ThrLayoutVMNK11110000_PermutationMNK____MMAAt_0,"ax",@progbits
	.align	128
        .global         kernel_cutlass_kernel_cudnngrouped_gemmgrouped_gemm_swiglugrouped_gemm_swiglu_quantBlockScaledContiguousGroupedGemmKernel_object_at__TiledMMA_ThrLayoutVMNK11110000_PermutationMNK____MMAAt_0
        .type           kernel_cutlass_kernel_cudnngrouped_gemmgrouped_gemm_swiglugrouped_gemm_swiglu_quantBlockScaledContiguousGroupedGemmKernel_object_at__TiledMMA_ThrLayoutVMNK11110000_PermutationMNK____MMAAt_0,@function
        .size           kernel_cutlass_kernel_cudnngrouped_gemmgrouped_gemm_swiglugrouped_gemm_swiglu_quantBlockScaledContiguousGroupedGemmKernel_object_at__TiledMMA_ThrLayoutVMNK11110000_PermutationMNK____MMAAt_0,(.L_x_96 - kernel_cutlass_kernel_cudnngrouped_gemmgrouped_gemm_swiglugrouped_gemm_swiglu_quantBlockScaledContiguousGroupedGemmKernel_object_at__TiledMMA_ThrLayoutVMNK11110000_PermutationMNK____MMAAt_0)
        .other          kernel_cutlass_kernel_cudnngrouped_gemmgrouped_gemm_swiglugrouped_gemm_swiglu_quantBlockScaledContiguousGroupedGemmKernel_object_at__TiledMMA_ThrLayoutVMNK11110000_PermutationMNK____MMAAt_0,@"STO_CUDA_ENTRY STV_DEFAULT"
kernel_cutlass_kernel_cudnngrouped_gemmgrouped_gemm_swiglugrouped_gemm_swiglu_quantBlockScaledContiguousGroupedGemmKernel_object_at__TiledMMA_ThrLayoutVMNK11110000_PermutationMNK____MMAAt_0:
.text.kernel_cutlass_kernel_cudnngrouped_gemmgrouped_gemm_swiglugrouped_gemm_swiglu_quantBlockScaledContiguousGroupedGemmKernel_object_at__TiledMMA_ThrLayoutVMNK11110000_PermutationMNK____MMAAt_0:
[----:B------:R-:W1:Y:S01]  /*0000*/  LDC R1, c[0x0][0x37c] ;  /* 0x0000df00ff017b82 */ /* 0x000e620000000800 */
[----:B------:R-:W2:Y:S01]  /*0010*/  S2R R3, SR_TID.Y ;  /* 0x0000000000037919 */ /* 0x000ea20000002200 */
[----:B------:R-:W3:Y:S06]  /*0020*/  LDCU UR4, c[0x0][0x360] ;  /* 0x00006c00ff0477ac */ /* 0x000eec0008000800 */
[----:B------:R-:W4:Y:S01]  /*0030*/  S2UR UR32, SR_CgaCtaId ;  /* 0x00000000002079c3 */ /* 0x000f220000008800 */
[----:B------:R-:W2:Y:S01]  /*0040*/  S2R R0, SR_TID.Z ;  /* 0x0000000000007919 */ /* 0x000ea20000002300 */
[----:B------:R-:W2:Y:S01]  /*0050*/  LDCU UR5, c[0x0][0x364] ;  /* 0x00006c80ff0577ac */ /* 0x000ea20008000800 */
[----:B------:R-:W3:Y:S01]  /*0060*/  S2R R104, SR_TID.X ;  /* 0x0000000000687919 */ /* 0x000ee20000002100 */
[----:B------:R-:W5:Y:S01]  /*0070*/  LDCU.U8 UR6, c[0x0][0x382] ;  /* 0x00007040ff0677ac */ /* 0x000f620008000000 */
[----:B------:R-:W-:Y:S01]  /*0080*/  UMOV UR14, 0x1 ;  /* 0x00000001000e7882 */ /* 0x000fe20000000000 */
[----:B----4-:R-:W-:-:S02]  /*0090*/  ULEA.HI UR15, UR32, UR32, URZ, 0x1 ;  /* 0x00000020200f7291 */ /* 0x010fc4000f8f08ff */
[----:B-----5:R-:W-:Y:S02]  /*00a0*/  ULOP3.LUT UR6, UR6, 0x1, URZ, 0xc0, !UPT ;  /* 0x0000000106067892 */ /* 0x020fe4000f8ec0ff */
[----:B------:R-:W-:Y:S02]  /*00b0*/  ULOP3.LUT UR15, UR15, 0xfffffffe, URZ, 0xc0, !UPT ;  /* 0xfffffffe0f0f7892 */ /* 0x000fe4000f8ec0ff */
[----:B------:R-:W-:Y:S02]  /*00c0*/  UISETP.NE.U32.AND UP6, UPT, UR6, 0x1, UPT ;  /* 0x000000010600788c */ /* 0x000fe4000bfc5070 */
[----:B------:R-:W-:Y:S01]  /*00d0*/  UIADD3 UR15, UPT, UPT, -UR15, UR32, URZ ;  /* 0x000000200f0f7290 */ /* 0x000fe2000fffe1ff */
[----:B--2---:R-:W-:Y:S01]  /*00e0*/  IMAD R3, R0, UR5, R3 ;  /* 0x0000000500037c24 */ /* 0x004fe2000f8e0203 */
[----:B------:R-:W2:Y:S03]  /*00f0*/  LDCU UR5, c[0x0][0x36c] ;  /* 0x00006d80ff0577ac */ /* 0x000ea60008000800 */
[----:B---3--:R-:W-:Y:S01]  /*0100*/  IMAD R124, R3, UR4, R104 ;  /* 0x00000004037c7c24 */ /* 0x008fe2000f8e0268 */
[----:B------:R-:W3:Y:S04]  /*0110*/  LDCU.U8 UR4, c[0x0][0x381] ;  /* 0x00007020ff0477ac */ /* 0x000ee80008000000 */
[----:B------:R-:W-:Y:S01]  /*0120*/  SHF.R.U32.HI R124, RZ, 0x5, R124 ;  /* 0x00000005ff7c7819 */ /* 0x000fe2000001167c */
[----:B------:R-:W-:-:S05]  /*0130*/  USHF.L.U32 UR21, UR14, UR15, URZ ;  /* 0x0000000f0e157299 */ /* 0x000fca00080006ff */
[----:B------:R-:W4:Y:S01]  /*0140*/  SHFL.IDX PT, R124, R124, RZ, 0x1f ;  /* 0x00001fff7c7c7589 */ /* 0x000f2200000e0000 */
[----:B--2---:R-:W-:Y:S02]  /*0150*/  UISETP.EQ.U32.AND UP4, UPT, UR5, 0x1, UPT ;  /* 0x000000010500788c */ /* 0x004fe4000bf82070 */
[----:B---3--:R-:W-:-:S04]  /*0160*/  ULOP3.LUT UR4, UR4, 0x1, URZ, 0xc0, !UPT ;  /* 0x0000000104047892 */ /* 0x008fc8000f8ec0ff */
[----:B------:R-:W-:Y:S01]  /*0170*/  UISETP.NE.U32.AND UP5, UPT, UR4, 0x1, UPT ;  /* 0x000000010400788c */ /* 0x000fe2000bfa5070 */
[C---:B----4-:R-:W-:Y:S02]  /*0180*/  ISETP.NE.AND P1, PT, R124.reuse, 0x5, PT ;  /* 0x000000057c00780c */ /* 0x050fe40003f25270 */
[----:B------:R-:W-:-:S11]  /*0190*/  ISETP.NE.AND P0, PT, R124, RZ, PT ;  /* 0x000000ff7c00720c */ /* 0x000fd60003f05270 */
[----:B-1----:R-:W-:Y:S05]  /*01a0*/  @P1 BRA `(.L_x_0) ;  /* 0x0000000000501947 */ /* 0x002fea0003800000 */
[----:B------:R-:W1:Y:S02]  /*01b0*/  LDCU.64 UR4, c[0x0][0x348] ;  /* 0x00006900ff0477ac */ /* 0x000e640008000a00 */
[----:B-1----:R-:W-:Y:S02]  /*01c0*/  UIADD3 UR16, UP1, UPT, UR4, 0x40, URZ ;  /* 0x0000004004107890 */ /* 0x002fe4000ff3e0ff */
[----:B------:R-:W-:Y:S02]  /*01d0*/  UIADD3 UR12, UP0, UPT, UR4, 0xc0, URZ ;  /* 0x000000c0040c7890 */ /* 0x000fe4000ff1e0ff */
[----:B------:R-:W-:Y:S02]  /*01e0*/  UIADD3 UR10, UP3, UPT, UR4, 0x140, URZ ;  /* 0x00000140040a7890 */ /* 0x000fe4000ff7e0ff */
[----:B------:R-:W-:Y:S02]  /*01f0*/  UIADD3 UR8, UP2, UPT, UR4, 0x1c0, URZ ;  /* 0x000001c004087890 */ /* 0x000fe4000ff5e0ff */
[----:B------:R-:W-:-:S02]  /*0200*/  UIADD3.X UR17, UPT, UPT, URZ, UR5, URZ, UP1, !UPT ;  /* 0x00000005ff117290 */ /* 0x000fc40008ffe4ff */
[----:B------:R-:W-:Y:S02]  /*0210*/  UIADD3 UR6, UP1, UPT, UR4, 0x240, URZ ;  /* 0x0000024004067890 */ /* 0x000fe4000ff3e0ff */
[----:B------:R-:W-:Y:S02]  /*0220*/  UIADD3.X UR13, UPT, UPT, URZ, UR5, URZ, UP0, !UPT ;  /* 0x00000005ff0d7290 */ /* 0x000fe400087fe4ff */
[----:B------:R-:W-:Y:S02]  /*0230*/  UIADD3 UR4, UP0, UPT, UR4, 0x2c0, URZ ;  /* 0x000002c004047890 */ /* 0x000fe4000ff1e0ff */
[----:B------:R-:W-:Y:S01]  /*0240*/  UIADD3.X UR11, UPT, UPT, URZ, UR5, URZ, UP3, !UPT ;  /* 0x00000005ff0b7290 */ /* 0x000fe20009ffe4ff */
[----:B------:R1:W-:Y:S01]  /*0250*/  UTMACCTL.PF [UR16] ;  /* 0x00000000100079b9 */ /* 0x0003e20008040000 */
[----:B------:R-:W-:-:S03]  /*0260*/  UIADD3.X UR9, UPT, UPT, URZ, UR5, URZ, UP2, !UPT ;  /* 0x00000005ff097290 */ /* 0x000fc600097fe4ff */
[----:B------:R1:W-:Y:S01]  /*0270*/  UTMACCTL.PF [UR12] ;  /* 0x000000000c0079b9 */ /* 0x0003e20008040000 */
[----:B------:R-:W-:-:S03]  /*0280*/  UIADD3.X UR7, UPT, UPT, URZ, UR5, URZ, UP1, !UPT ;  /* 0x00000005ff077290 */ /* 0x000fc60008ffe4ff */
[----:B------:R1:W-:Y:S01]  /*0290*/  UTMACCTL.PF [UR10] ;  /* 0x000000000a0079b9 */ /* 0x0003e20008040000 */
[----:B------:R-:W-:Y:S01]  /*02a0*/  UIADD3.X UR5, UPT, UPT, URZ, UR5, URZ, UP0, !UPT ;  /* 0x00000005ff057290 */ /* 0x000fe200087fe4ff */
[----:B------:R1:W-:Y:S04]  /*02b0*/  UTMACCTL.PF [UR8] ;  /* 0x00000000080079b9 */ /* 0x0003e80008040000 */
[----:B------:R1:W-:Y:S04]  /*02c0*/  UTMACCTL.PF [UR6] ;  /* 0x00000000060079b9 */ /* 0x0003e80008040000 */
[----:B------:R1:W-:Y:S02]  /*02d0*/  UTMACCTL.PF [UR4] ;  /* 0x00000000040079b9 */ /* 0x0003e40008040000 */
[----:B-1----:R-:W-:Y:S01]  /*02e0*/  NOP ;  /* 0x0000000000007918 */ /* 0x002fe20000000000 */
.L_x_0:
[----:B------:R-:W-:Y:S05]  /*02f0*/  @P0 BRA `(.L_x_1) ;  /* 0x0000000000580947 */ /* 0x000fea0003800000 */
[----:B------:R-:W-:Y:S01]  /*0300*/  UMOV UR5, 0x400 ;  /* 0x0000040000057882 */ /* 0x000fe20000000000 */
[----:B------:R-:W-:Y:S01]  /*0310*/  UMOV UR6, 0x1 ;  /* 0x0000000100067882 */ /* 0x000fe20000000000 */
[----:B------:R-:W-:Y:S02]  /*0320*/  ULEA UR5, UR32, UR5, 0x18 ;  /* 0x0000000520057291 */ /* 0x000fe4000f8ec0ff */
[----:B------:R-:W-:-:S04]  /*0330*/  UIADD3 UR6, UPT, UPT, -UR6, 0x100000, URZ ;  /* 0x0010000006067890 */ /* 0x000fc8000fffe1ff */
[----:B------:R-:W-:Y:S02]  /*0340*/  USHF.L.U32 UR7, UR6, 0xb, URZ ;  /* 0x0000000b06077899 */ /* 0x000fe400080006ff */
[----:B------:R-:W-:Y:S01]  /*0350*/  USHF.L.U32 UR6, UR6, 0x1, URZ ;  /* 0x0000000106067899 */ /* 0x000fe200080006ff */
[----:B------:R-:W-:Y:S02]  /*0360*/  UMOV UR4, 0x2 ;  /* 0x0000000200047882 */ /* 0x000fe40000000000 */
[----:B------:R-:W-:-:S04]  /*0370*/  UIADD3 UR8, UPT, UPT, -UR4, 0x100000, URZ ;  /* 0x0010000004087890 */ /* 0x000fc8000fffe1ff */
[----:B------:R-:W-:Y:S02]  /*0380*/  USHF.L.U32 UR9, UR8, 0xb, URZ ;  /* 0x0000000b08097899 */ /* 0x000fe400080006ff */
[----:B------:R-:W-:Y:S01]  /*0390*/  USHF.L.U32 UR8, UR8, 0x1, URZ ;  /* 0x0000000108087899 */ /* 0x000fe200080006ff */
[----:B------:R-:W1:Y:S02]  /*03a0*/  FENCE.VIEW.ASYNC.S ;  /* 0x00000000000073c6 */ /* 0x000e640000000000 */
[----:B-1----:R1:W2:Y:S01]  /*03b0*/  SYNCS.EXCH.64 URZ, [UR5], UR6 ;  /* 0x0000000605ff75b2 */ /* 0x0022a20008000100 */
[----:B------:R1:W3:Y:S01]  /*03c0*/  SYNCS.EXCH.64 URZ, [UR5+0x8], UR6 ;  /* 0x0000080605ff75b2 */ /* 0x0002e20008000100 */
[----:B------:R1:W4:Y:S01]  /*03d0*/  SYNCS.EXCH.64 URZ, [UR5+0x10], UR6 ;  /* 0x0000100605ff75b2 */ /* 0x0003220008000100 */
[----:B------:R1:W1:Y:S01]  /*03e0*/  SYNCS.EXCH.64 URZ, [UR5+0x18], UR6 ;  /* 0x0000180605ff75b2 */ /* 0x0002620008000100 */
[----:B------:R1:W1:Y:S05]  /*03f0*/  SYNCS.EXCH.64 URZ, [UR5+0x20], UR6 ;  /* 0x0000200605ff75b2 */ /* 0x00026a0008000100 */
[----:B------:R1:W1:Y:S01]  /*0400*/  SYNCS.EXCH.64 URZ, [UR5+0x28], UR8 ;  /* 0x0000280805ff75b2 */ /* 0x0002620008000100 */
[----:B------:R1:W1:Y:S01]  /*0410*/  SYNCS.EXCH.64 URZ, [UR5+0x30], UR8 ;  /* 0x0000300805ff75b2 */ /* 0x0002620008000100 */
[----:B------:R1:W1:Y:S01]  /*0420*/  SYNCS.EXCH.64 URZ, [UR5+0x38], UR8 ;  /* 0x0000380805ff75b2 */ /* 0x0002620008000100 */
[----:B------:R1:W1:Y:S01]  /*0430*/  SYNCS.EXCH.64 URZ, [UR5+0x40], UR8 ;  /* 0x0000400805ff75b2 */ /* 0x0002620008000100 */
[----:B------:R1:W1:Y:S01]  /*0440*/  SYNCS.EXCH.64 URZ, [UR5+0x48], UR8 ;  /* 0x0000480805ff75b2 */ /* 0x0002620008000100 */
[----:B------:R-:W-:Y:S01]  /*0450*/  NOP ;  /* 0x0000000000007918 */ /* 0x000fe20000000000 */
.L_x_1:
[----:B------:R-:W-:Y:S01]  /*0460*/  NOP ;  /* 0x0000000000007918 */ /* 0x000fe20000000000 */
[----:B------:R-:W-:Y:S05]  /*0470*/  BRA.U !UP4, `(.L_x_2) ;  /* 0x000000010c087547 */ /* 0x000fea000b800000 */
[----:B-1234-:R-:W-:Y:S01]  /*0480*/  UCGABAR_ARV ;  /* 0x00000000000079c7 */ /* 0x01efe20008000000 */
[----:B------:R-:W-:Y:S05]  /*0490*/  BRA `(.L_x_3) ;  /* 0x0000000000047947 */ /* 0x000fea0003800000 */
.L_x_2:
[----:B-1234-:R-:W-:Y:S01]  /*04a0*/  NOP ;  /* 0x0000000000007918 */ /* 0x01efe20000000000 */
.L_x_3:
[----:B------:R-:W-:Y:S05]  /*04b0*/  BRA.U !UP4, `(.L_x_4) ;  /* 0x000000010c0c7547 */ /* 0x000fea000b800000 */
[----:B------:R-:W-:Y:S01]  /*04c0*/  UCGABAR_WAIT ;  /* 0x0000000000007dc7 */ /* 0x000fe20008000000 */
[----:B------:R-:W-:Y:S01]  /*04d0*/  CCTL.IVALL ;  /* 0x00000000ff00798f */ /* 0x000fe20002000000 */
[----:B------:R-:W-:Y:S05]  /*04e0*/  BRA `(.L_x_5) ;  /* 0x0000000000047947 */ /* 0x000fea0003800000 */
.L_x_4:
[----:B------:R-:W-:Y:S06]  /*04f0*/  BAR.SYNC.DEFER_BLOCKING 0x0 ;  /* 0x0000000000007b1d */ /* 0x000fec0000010000 */
.L_x_5:
[----:B------:R-:W-:Y:S05]  /*0500*/  @P0 BRA `(.L_x_6) ;  /* 0x0000000000400947 */ /* 0x000fea0003800000 */
[----:B------:R-:W-:Y:S01]  /*0510*/  UMOV UR6, 0x400 ;  /* 0x0000040000067882 */ /* 0x000fe20000000000 */
[----:B------:R-:W-:Y:S01]  /*0520*/  UMOV UR5, 0x1 ;  /* 0x0000000100057882 */ /* 0x000fe20000000000 */
[----:B------:R-:W-:Y:S01]  /*0530*/  UMOV UR4, 0x4 ;  /* 0x0000000400047882 */ /* 0x000fe20000000000 */
[----:B------:R-:W-:Y:S02]  /*0540*/  ULEA UR6, UR32, UR6, 0x18 ;  /* 0x0000000620067291 */ /* 0x000fe4000f8ec0ff */
[----:B------:R-:W-:-:S04]  /*0550*/  UIADD3 UR8, UPT, UPT, -UR5, 0x100000, URZ ;  /* 0x0010000005087890 */ /* 0x000fc8000fffe1ff */
[----:B------:R-:W-:Y:S02]  /*0560*/  USHF.L.U32 UR9, UR8, 0xb, URZ ;  /* 0x0000000b08097899 */ /* 0x000fe400080006ff */
[----:B------:R-:W-:Y:S02]  /*0570*/  USHF.L.U32 UR8, UR8, 0x1, URZ ;  /* 0x0000000108087899 */ /* 0x000fe400080006ff */
[----:B------:R-:W-:-:S04]  /*0580*/  UIADD3 UR4, UPT, UPT, -UR4, 0x100000, URZ ;  /* 0x0010000004047890 */ /* 0x000fc8000fffe1ff */
[----:B------:R-:W-:Y:S02]  /*0590*/  USHF.L.U32 UR5, UR4, 0xb, URZ ;  /* 0x0000000b04057899 */ /* 0x000fe400080006ff */
[----:B------:R-:W-:Y:S01]  /*05a0*/  USHF.L.U32 UR4, UR4, 0x1, URZ ;  /* 0x0000000104047899 */ /* 0x000fe200080006ff */
[----:B------:R-:W1:Y:S03]  /*05b0*/  FENCE.VIEW.ASYNC.S ;  /* 0x00000000000073c6 */ /* 0x000e660000000000 */
[----:B-1----:R1:W2:Y:S01]  /*05c0*/  SYNCS.EXCH.64 URZ, [UR6+0x50], UR8 ;  /* 0x0000500806ff75b2 */ /* 0x0022a20008000100 */
[----:B------:R1:W3:Y:S07]  /*05d0*/  SYNCS.EXCH.64 URZ, [UR6+0x58], UR8 ;  /* 0x0000580806ff75b2 */ /* 0x0002ee0008000100 */
[----:B------:R1:W4:Y:S01]  /*05e0*/  SYNCS.EXCH.64 URZ, [UR6+0x60], UR4 ;  /* 0x0000600406ff75b2 */ /* 0x0003220008000100 */
[----:B------:R1:W1:Y:S01]  /*05f0*/  SYNCS.EXCH.64 URZ, [UR6+0x68], UR4 ;  /* 0x0000680406ff75b2 */ /* 0x0002620008000100 */
[----:B------:R-:W-:Y:S01]  /*0600*/  NOP ;  /* 0x0000000000007918 */ /* 0x000fe20000000000 */
.L_x_6:
[----:B------:R-:W-:Y:S01]  /*0610*/  NOP ;  /* 0x0000000000007918 */ /* 0x000fe20000000000 */
[----:B------:R-:W-:Y:S05]  /*0620*/  BRA.U !UP4, `(.L_x_7) ;  /* 0x000000010c087547 */ /* 0x000fea000b800000 */
[----:B-1234-:R-:W-:Y:S01]  /*0630*/  UCGABAR_ARV ;  /* 0x00000000000079c7 */ /* 0x01efe20008000000 */
[----:B------:R-:W-:Y:S05]  /*0640*/  BRA `(.L_x_8) ;  /* 0x0000000000047947 */ /* 0x000fea0003800000 */
.L_x_7:
[----:B-1234-:R-:W-:Y:S01]  /*0650*/  NOP ;  /* 0x0000000000007918 */ /* 0x01efe20000000000 */
.L_x_8:
[----:B------:R-:W-:Y:S05]  /*0660*/  BRA.U !UP4, `(.L_x_9) ;  /* 0x000000010c0c7547 */ /* 0x000fea000b800000 */
[----:B------:R-:W-:Y:S01]  /*0670*/  UCGABAR_WAIT ;  /* 0x0000000000007dc7 */ /* 0x000fe20008000000 */
[----:B------:R-:W-:Y:S01]  /*0680*/  CCTL.IVALL ;  /* 0x00000000ff00798f */ /* 0x000fe20002000000 */
[----:B------:R-:W-:Y:S05]  /*0690*/  BRA `(.L_x_10) ;  /* 0x0000000000047947 */ /* 0x000fea0003800000 */
.L_x_9:
[----:B------:R-:W-:Y:S06]  /*06a0*/  BAR.SYNC.DEFER_BLOCKING 0x0 ;  /* 0x0000000000007b1d */ /* 0x000fec0000010000 */
.L_x_10:
        /* <DEDUP_REMOVED lines=17> */
.L_x_11:
[----:B------:R-:W-:Y:S01]  /*07c0*/  NOP ;  /* 0x0000000000007918 */ /* 0x000fe20000000000 */
[----:B-1234-:R-:W-:Y:S06]  /*07d0*/  BAR.SYNC.DEFER_BLOCKING 0x0 ;  /* 0x0000000000007b1d */ /* 0x01efec0000010000 */
[----:B------:R-:W-:Y:S05]  /*07e0*/  BRA.U !UP4, `(.L_x_12) ;  /* 0x000000010c087547 */ /* 0x000fea000b800000 */
[----:B------:R-:W-:Y:S01]  /*07f0*/  UCGABAR_ARV ;  /* 0x00000000000079c7 */ /* 0x000fe20008000000 */
[----:B------:R-:W-:Y:S05]  /*0800*/  BRA `(.L_x_13) ;  /* 0x0000000000047947 */ /* 0x000fea0003800000 */
.L_x_12:
[----:B------:R-:W-:Y:S01]  /*0810*/  NOP ;  /* 0x0000000000007918 */ /* 0x000fe20000000000 */
.L_x_13:
[----:B------:R-:W-:Y:S05]  /*0820*/  BRA.U !UP4, `(.L_x_14) ;  /* 0x000000010c0c7547 */ /* 0x000fea000b800000 */
[----:B------:R-:W-:Y:S01]  /*0830*/  UCGABAR_WAIT ;  /* 0x0000000000007dc7 */ /* 0x000fe20008000000 */
[----:B------:R-:W-:Y:S01]  /*0840*/  CCTL.IVALL ;  /* 0x00000000ff00798f */ /* 0x000fe20002000000 */
[----:B------:R-:W-:Y:S05]  /*0850*/  BRA `(.L_x_15) ;  /* 0x0000000000047947 */ /* 0x000fea0003800000 */
.L_x_14:
[----:B------:R-:W-:Y:S06]  /*0860*/  BAR.SYNC.DEFER_BLOCKING 0x0 ;  /* 0x0000000000007b1d */ /* 0x000fec0000010000 */
.L_x_15:
[----:B------:R-:W-:Y:S01]  /*0870*/  ISETP.NE.AND P0, PT, R124, 0x6, PT ;  /* 0x000000067c00780c */ /* 0x000fe20003f05270 */
[----:B------:R-:W1:-:S12]  /*0880*/  LDCU.64 UR22, c[0x0][0x358] ;  /* 0x00006b00ff1677ac */ /* 0x000e580008000a00 */
[----:B------:R-:W-:Y:S05]  /*0890*/  @P0 BRA `(.L_x_16) ;  /* 0x0000000800a80947 */ /* 0x000fea0003800000 */
[----:B------:R-:W-:Y:S01]  /*08a0*/  LOP3.LUT R0, R104, 0x1f, RZ, 0xc0, !PT ;  /* 0x0000001f68007812 */ /* 0x000fe200078ec0ff */
[----:B------:R-:W-:Y:S01]  /*08b0*/  IMAD.MOV.U32 R18, RZ, RZ, 0x7fffffff ;  /* 0x7fffffffff127424 */ /* 0x000fe200078e00ff */
[----:B------:R-:W2:Y:S01]  /*08c0*/  S2UR UR9, SR_CTAID.Z ;  /* 0x00000000000979c3 */ /* 0x000ea20000002700 */
[----:B------:R-:W2:Y:S01]  /*08d0*/  LDCU.64 UR6, c[0x0][0x760] ;  /* 0x0000ec00ff0677ac */ /* 0x000ea20008000a00 */
[C---:B------:R-:W-:Y:S01]  /*08e0*/  ISETP.GT.U32.AND P0, PT, R0.reuse, 0x7, PT ;  /* 0x000000070000780c */ /* 0x040fe20003f04070 */
[----:B------:R-:W3:Y:S01]  /*08f0*/  LDCU.U8 UR8, c[0x0][0x768] ;  /* 0x0000ed00ff0877ac */ /* 0x000ee20008000000 */
[----:B------:R-:W4:Y:S01]  /*0900*/  LDCU.U8 UR10, c[0x0][0x769] ;  /* 0x0000ed20ff0a77ac */ /* 0x000f220008000000 */
[----:B------:R-:W5:Y:S10]  /*0910*/  LDCU UR24, c[0x0][0x770] ;  /* 0x0000ee00ff1877ac */ /* 0x000f740008000800 */
[----:B------:R-:W1:Y:S02]  /*0920*/  @!P0 LDC.64 R2, c[0x0][0x748] ;  /* 0x0001d200ff028b82 */ /* 0x000e640000000a00 */
[----:B-1----:R-:W-:-:S05]  /*0930*/  @!P0 IMAD.WIDE.U32 R2, R0, 0x4, R2 ;  /* 0x0000000400028825 */ /* 0x002fca00078e0002 */
[----:B------:R-:W5:Y:S01]  /*0940*/  @!P0 LDG.E R18, desc[UR22][R2.64] ;  /* 0x0000001602128981 */ /* 0x000f62000c1e1900 */
[----:B--2---:R-:W-:Y:S01]  /*0950*/  UIMAD.WIDE.U32 UR4, UR9, UR7, URZ ;  /* 0x00000007090472a5 */ /* 0x004fe2000f8e00ff */
[----:B------:R-:W1:Y:S01]  /*0960*/  S2UR UR16, SR_CTAID.X ;  /* 0x00000000001079c3 */ /* 0x000e620000002500 */
[----:B------:R-:W-:Y:S01]  /*0970*/  UISETP.GT.U32.AND UP0, UPT, UR9, 0x1ff, UPT ;  /* 0x000001ff0900788c */ /* 0x000fe2000bf04070 */
[----:B------:R-:W-:Y:S02]  /*0980*/  HFMA2 R0, -RZ, RZ, 0, 5.9604644775390625e-08 ;  /* 0x00000001ff007431 */ /* 0x000fe400000001ff */
[----:B------:R-:W-:Y:S02]  /*0990*/  IMAD.MOV.U32 R10, RZ, RZ, RZ ;  /* 0x000000ffff0a7224 */ /* 0x000fe400078e00ff */
[----:B------:R-:W-:Y:S02]  /*09a0*/  UMOV UR11, UR5 ;  /* 0x00000005000b7c82 */ /* 0x000fe40008000000 */
[----:B------:R-:W-:-:S02]  /*09b0*/  UIADD3 UR7, UPT, UPT, -UR11, UR9, URZ ;  /* 0x000000090b077290 */ /* 0x000fc4000fffe1ff */
[----:B------:R-:W2:Y:S02]  /*09c0*/  LDCU.64 UR4, c[0x0][0x778] ;  /* 0x0000ef00ff0477ac */ /* 0x000ea40008000a00 */
[----:B---3--:R-:W-:-:S04]  /*09d0*/  USHF.R.U32.HI UR7, URZ, UR8, UR7 ;  /* 0x00000008ff077299 */ /* 0x008fc80008011607 */
[----:B------:R-:W-:-:S04]  /*09e0*/  UIADD3 UR11, UPT, UPT, UR11, UR7, URZ ;  /* 0x000000070b0b7290 */ /* 0x000fc8000fffe0ff */
[----:B----4-:R-:W-:Y:S02]  /*09f0*/  USHF.R.U32.HI UR11, URZ, UR10, UR11 ;  /* 0x0000000aff0b7299 */ /* 0x010fe4000801160b */
[----:B-1----:R-:W-:Y:S02]  /*0a00*/  ULOP3.LUT UR16, UR16, 0x1, URZ, 0xc0, !UPT ;  /* 0x0000000110107892 */ /* 0x002fe4000f8ec0ff */
[----:B------:R-:W-:Y:S01]  /*0a10*/  UIADD3 UR11, UPT, UPT, -UR11, URZ, URZ ;  /* 0x000000ff0b0b7290 */ /* 0x000fe2000fffe1ff */
[----:B------:R-:W1:Y:S03]  /*0a20*/  LDCU.U8 UR7, c[0x0][0x780] ;  /* 0x0000f000ff0777ac */ /* 0x000e660008000000 */
[----:B------:R-:W-:-:S04]  /*0a30*/  UIMAD UR6, UR11, UR6, UR9 ;  /* 0x000000060b0672a4 */ /* 0x000fc8000f8e0209 */
[----:B--2---:R-:W-:-:S03]  /*0a40*/  UIMAD.WIDE.U32 UR12, UR6, UR5, URZ ;  /* 0x00000005060c72a5 */ /* 0x004fc6000f8e00ff */
[----:B------:R-:W2:Y:S04]  /*0a50*/  LDCU.U8 UR11, c[0x0][0x781] ;  /* 0x0000f020ff0b77ac */ /* 0x000ea80008000000 */
[----:B------:R-:W-:Y:S02]  /*0a60*/  UMOV UR5, UR13 ;  /* 0x0000000d00057c82 */ /* 0x000fe40008000000 */
[----:B------:R-:W-:Y:S02]  /*0a70*/  UIADD3 UR18, UPT, UPT, UR6, -UR5, URZ ;  /* 0x8000000506127290 */ /* 0x000fe4000fffe0ff */
[----:B------:R-:W3:Y:S02]  /*0a80*/  LDCU.U8 UR13, c[0x0][0x774] ;  /* 0x0000ee80ff0d77ac */ /* 0x000ee40008000000 */
[----:B-1----:R-:W-:Y:S01]  /*0a90*/  USHF.R.U32.HI UR18, URZ, UR7, UR18 ;  /* 0x00000007ff127299 */ /* 0x002fe20008011612 */
[----:B------:R-:W1:Y:S03]  /*0aa0*/  LDCU.U8 UR12, c[0x0][0x775] ;  /* 0x0000eea0ff0c77ac */ /* 0x000e660008000000 */
[----:B------:R-:W-:Y:S01]  /*0ab0*/  UIADD3 UR18, UPT, UPT, UR5, UR18, URZ ;  /* 0x0000001205127290 */ /* 0x000fe2000fffe0ff */
[----:B------:R-:W4:Y:S03]  /*0ac0*/  LDCU UR5, c[0x0][0x76c] ;  /* 0x0000ed80ff0577ac */ /* 0x000f260008000800 */
[----:B--2---:R-:W-:-:S04]  /*0ad0*/  USHF.R.U32.HI UR18, URZ, UR11, UR18 ;  /* 0x0000000bff127299 */ /* 0x004fc80008011612 */
[----:B-----5:R-:W-:-:S07]  /*0ae0*/  UIMAD.WIDE.U32 UR24, UR18, UR24, URZ ;  /* 0x00000018121872a5 */ /* 0x020fce000f8e00ff */
[----:B------:R-:W-:Y:S02]  /*0af0*/  UMOV UR19, UR25 ;  /* 0x0000001900137c82 */ /* 0x000fe40008000000 */
[----:B------:R-:W-:-:S04]  /*0b00*/  UIADD3 UR17, UPT, UPT, UR18, -UR19, URZ ;  /* 0x8000001312117290 */ /* 0x000fc8000fffe0ff */
[----:B---3--:R-:W-:-:S04]  /*0b10*/  USHF.R.U32.HI UR17, URZ, UR13, UR17 ;  /* 0x0000000dff117299 */ /* 0x008fc80008011611 */
[----:B------:R-:W-:-:S04]  /*0b20*/  UIADD3 UR17, UPT, UPT, UR19, UR17, URZ ;  /* 0x0000001113117290 */ /* 0x000fc8000fffe0ff */
[----:B-1----:R-:W-:-:S04]  /*0b30*/  USHF.R.U32.HI UR17, URZ, UR12, UR17 ;  /* 0x0000000cff117299 */ /* 0x002fc80008011611 */
[----:B------:R-:W-:-:S04]  /*0b40*/  UIADD3 UR17, UPT, UPT, -UR17, URZ, URZ ;  /* 0x000000ff11117290 */ /* 0x000fc8000fffe1ff */
[----:B----4-:R-:W-:Y:S02]  /*0b50*/  UIMAD UR5, UR17, UR5, UR18 ;  /* 0x00000005110572a4 */ /* 0x010fe4000f8e0212 */
[----:B------:R-:W-:Y:S02]  /*0b60*/  UIADD3 UR18, UPT, UPT, -UR18, URZ, URZ ;  /* 0x000000ff12127290 */ /* 0x000fe4000fffe1ff */
[----:B------:R-:W-:Y:S02]  /*0b70*/  UIADD3 UR5, UPT, UPT, UR5, UR5, URZ ;  /* 0x0000000505057290 */ /* 0x000fe4000fffe0ff */
[----:B------:R-:W-:Y:S02]  /*0b80*/  UIMAD UR4, UR18, UR4, UR6 ;  /* 0x00000004120472a4 */ /* 0x000fe4000f8e0206 */
[----:B------:R-:W-:-:S04]  /*0b90*/  ULOP3.LUT UR5, UR5, UR16, URZ, 0xfc, !UPT ;  /* 0x0000001005057292 */ /* 0x000fc8000f8efcff */
[----:B------:R-:W-:Y:S02]  /*0ba0*/  MOV R5, UR4 ;  /* 0x0000000400057c02 */ /* 0x000fe40008000f00 */
[----:B------:R-:W-:Y:S01]  /*0bb0*/  IMAD.U32 R4, RZ, RZ, UR5 ;  /* 0x00000005ff047e24 */ /* 0x000fe2000f8e00ff */
[----:B------:R1:W2:Y:S01]  /*0bc0*/  SHFL.IDX PT, R2, R18, 0x7, 0x1f ;  /* 0x00e01f0012027f89 */ /* 0x0002a200000e0000 */
[----:B------:R-:W-:Y:S05]  /*0bd0*/  BRA.U UP0, `(.L_x_17) ;  /* 0x0000000500647547 */ /* 0x000fea000b800000 */
[----:B------:R-:W3:Y:S01]  /*0be0*/  LDC R0, c[0x0][0x374] ;  /* 0x0000dd00ff007b82 */ /* 0x000ee20000000800 */
[----:B--2---:R-:W-:Y:S01]  /*0bf0*/  SHF.R.S32.HI R17, RZ, 0x1f, R2 ;  /* 0x0000001fff117819 */ /* 0x004fe20000011402 */
[----:B------:R-:W-:Y:S02]  /*0c00*/  IMAD.U32 R19, RZ, RZ, UR9 ;  /* 0x00000009ff137e24 */ /* 0x000fe4000f8e00ff */
[----:B------:R-:W-:Y:S01]  /*0c10*/  IMAD.MOV.U32 R6, RZ, RZ, -0x1 ;  /* 0xffffffffff067424 */ /* 0x000fe200078e00ff */
[----:B------:R-:W-:Y:S01]  /*0c20*/  LEA.HI R17, R17, R2, RZ, 0x7 ;  /* 0x0000000211117211 */ /* 0x000fe200078f38ff */
[----:B------:R-:W-:Y:S02]  /*0c30*/  IMAD.MOV.U32 R10, RZ, RZ, RZ ;  /* 0x000000ffff0a7224 */ /* 0x000fe400078e00ff */
[----:B------:R-:W3:Y:S01]  /*0c40*/  LDC R7, c[0x0][0x370] ;  /* 0x0000dc00ff077b82 */ /* 0x000ee20000000800 */
[----:B------:R-:W-:Y:S01]  /*0c50*/  LOP3.LUT R3, R17, 0xffffff80, RZ, 0xc0, !PT ;  /* 0xffffff8011037812 */ /* 0x000fe200078ec0ff */
[----:B------:R-:W-:-:S03]  /*0c60*/  IMAD.MOV.U32 R15, RZ, RZ, RZ ;  /* 0x000000ffff0f7224 */ /* 0x000fc600078e00ff */
[----:B------:R-:W-:-:S03]  /*0c70*/  ISETP.NE.AND P0, PT, R2, R3, PT ;  /* 0x000000030200720c */ /* 0x000fc60003f05270 */
[----:B------:R-:W2:Y:S01]  /*0c80*/  LDC R16, c[0x0][0x378] ;  /* 0x0000de00ff107b82 */ /* 0x000ea20000000800 */
[----:B------:R-:W-:-:S07]  /*0c90*/  ISETP.LT.AND P0, PT, R2, RZ, P0 ;  /* 0x000000ff0200720c */ /* 0x000fce0000701270 */
[----:B------:R-:W4:Y:S08]  /*0ca0*/  LDC R12, c[0x0][0x770] ;  /* 0x0001dc00ff0c7b82 */ /* 0x000f300000000800 */
[----:B------:R-:W1:Y:S01]  /*0cb0*/  LDC R11, c[0x0][0x76c] ;  /* 0x0001db00ff0b7b82 */ /* 0x000e620000000800 */
[----:B---3--:R-:W-:Y:S01]  /*0cc0*/  IMAD R7, R0, R7, RZ ;  /* 0x0000000700077224 */ /* 0x008fe200078e02ff */
[----:B------:R-:W-:-:S02]  /*0cd0*/  SHF.R.S32.HI R0, RZ, 0x7, R17 ;  /* 0x00000007ff007819 */ /* 0x000fc40000011411 */
[----:B------:R-:W-:-:S03]  /*0ce0*/  LEA.HI.SX32 R17, R17, 0xffffffff, 0x19 ;  /* 0xffffffff11117811 */ /* 0x000fc600078fcaff */
[----:B------:R-:W-:Y:S01]  /*0cf0*/  @!P0 IMAD.MOV R17, RZ, RZ, R0 ;  /* 0x000000ffff118224 */ /* 0x000fe200078e0200 */
[----:B------:R-:W3:Y:S01]  /*0d00*/  LDC.64 R8, c[0x0][0x760] ;  /* 0x0001d800ff087b82 */ /* 0x000ee20000000a00 */
[----:B--2---:R-:W-:Y:S02]  /*0d10*/  IMAD R16, R7, R16, RZ ;  /* 0x0000001007107224 */ /* 0x004fe400078e02ff */
[----:B------:R-:W-:-:S03]  /*0d20*/  IMAD.MOV.U32 R0, RZ, RZ, 0x1 ;  /* 0x00000001ff007424 */ /* 0x000fc600078e00ff */
[----:B------:R-:W-:Y:S02]  /*0d30*/  LEA.HI R16, R16, R16, RZ, 0x1 ;  /* 0x0000001010107211 */ /* 0x000fe400078f08ff */
[----:B------:R-:W2:Y:S02]  /*0d40*/  LDC.64 R2, c[0x0][0x778] ;  /* 0x0001de00ff027b82 */ /* 0x000ea40000000a00 */
[----:B----4-:R-:W-:-:S07]  /*0d50*/  SHF.R.S32.HI R16, RZ, 0x1, R16 ;  /* 0x00000001ff107819 */ /* 0x010fce0000011410 */
.L_x_22:
[----:B------:R-:W-:-:S13]  /*0d60*/  ISETP.GE.AND P0, PT, R4, R17, PT ;  /* 0x000000110400720c */ /* 0x000fda0003f06270 */
[----:B------:R-:W-:Y:S05]  /*0d70*/  @P0 BRA `(.L_x_18) ;  /* 0x0000000000940947 */ /* 0x000fea0003800000 */
[----:B------:R-:W-:-:S04]  /*0d80*/  SHF.L.U32 R7, R4, 0x7, RZ ;  /* 0x0000000704077819 */ /* 0x000fc800000006ff */
[----:B------:R-:W-:-:S13]  /*0d90*/  ISETP.GE.AND P0, PT, R7, R15, PT ;  /* 0x0000000f0700720c */ /* 0x000fda0003f06270 */
[----:B------:R-:W-:Y:S05]  /*0da0*/  @!P0 BRA `(.L_x_19) ;  /* 0x0000000000388947 */ /* 0x000fea0003800000 */
[----:B------:R-:W-:Y:S01]  /*0db0*/  VIADD R13, R6, 0x1 ;  /* 0x00000001060d7836 */ /* 0x000fe20000000000 */
[----:B------:R-:W-:-:S04]  /*0dc0*/  MOV R6, 0xffffffff ;  /* 0xffffffff00067802 */ /* 0x000fc80000000f00 */
[----:B------:R-:W-:-:S13]  /*0dd0*/  ISETP.GT.U32.AND P0, PT, R13, 0x1f, PT ;  /* 0x0000001f0d00780c */ /* 0x000fda0003f04070 */
[----:B------:R-:W-:Y:S05]  /*0de0*/  @P0 BRA `(.L_x_20) ;  /* 0x0000000000240947 */ /* 0x000fea0003800000 */
[----:B------:R-:W-:Y:S01]  /*0df0*/  ISETP.GT.AND P0, PT, R18, R7, PT ;  /* 0x000000071200720c */ /* 0x000fe20003f04270 */
[----:B------:R-:W-:-:S05]  /*0e00*/  IMAD.MOV.U32 R6, RZ, RZ, -0x1 ;  /* 0xffffffffff067424 */ /* 0x000fca00078e00ff */
[----:B------:R-:W-:-:S07]  /*0e10*/  SHF.L.U32 R6, R6, R13, RZ ;  /* 0x0000000d06067219 */ /* 0x000fce00000006ff */
[----:B------:R-:W-:-:S04]  /*0e20*/  VOTE.ANY R7, PT, P0 ;  /* 0x0000000000077806 */ /* 0x000fc800000e0100 */
[----:B------:R-:W-:-:S05]  /*0e30*/  LOP3.LUT P0, R7, R7, RZ, R6, 0xa0, !PT ;  /* 0x000000ff07077212 */ /* 0x000fca000780a006 */
[----:B------:R-:W-:-:S05]  /*0e40*/  VIADD R6, R7, 0xffffffff ;  /* 0xffffffff07067836 */ /* 0x000fca0000000000 */
[----:B------:R-:W-:-:S04]  /*0e50*/  LOP3.LUT R7, R7, R6, RZ, 0xc, !PT ;  /* 0x0000000607077212 */ /* 0x000fc800078e0cff */
[----:B------:R-:W4:Y:S02]  /*0e60*/  POPC R6, R7 ;  /* 0x0000000700067309 */ /* 0x000f240000000000 */
[----:B----4-:R-:W-:-:S07]  /*0e70*/  SEL R6, R6, 0xffffffff, P0 ;  /* 0xffffffff06067807 */ /* 0x010fce0000000000 */
.L_x_20:
[----:B------:R4:W3:Y:S02]  /*0e80*/  SHFL.IDX PT, R15, R18, R6, 0x1f ;  /* 0x00001f06120f7589 */ /* 0x0008e400000e0000 */
.L_x_19:
[----:B------:R-:W5:Y:S01]  /*0e90*/  S2R R13, SR_CgaCtaId ;  /* 0x00000000000d7919 */ /* 0x000f620000008800 */
[----:B------:R-:W-:Y:S01]  /*0ea0*/  MOV R14, 0x400 ;  /* 0x00000400000e7802 */ /* 0x000fe20000000f00 */
[----:B------:R-:W-:-:S03]  /*0eb0*/  IMAD.U32 R21, R0, -0x80000000, RZ ;  /* 0x8000000000157824 */ /* 0x000fc600078e00ff */
[----:B-----5:R-:W-:-:S05]  /*0ec0*/  LEA R13, R13, R14, 0x18 ;  /* 0x0000000e0d0d7211 */ /* 0x020fca00078ec0ff */
[----:B------:R-:W-:-:S04]  /*0ed0*/  IMAD R14, R10, 0x8, R13 ;  /* 0x000000080a0e7824 */ /* 0x000fc800078e020d */
[----:B------:R-:W5:Y:S02]  /*0ee0*/  SYNCS.PHASECHK.TRANS64.TRYWAIT P0, [R14+URZ+0x80], R21 ;  /* 0x000080150e0075a7 */ /* 0x000f6400080011ff */
[----:B-----5:R-:W-:Y:S05]  /*0ef0*/  @!P0 BRA `(.L_x_21) ;  /* 0x0000003800b48947 */ /* 0x020fea0003800000 */
.L_x_70:
[----:B------:R-:W-:Y:S01]  /*0f00*/  ELECT P0, URZ, PT ;  /* 0x0000000000ff782f */ /* 0x000fe20003800000 */
[----:B------:R-:W-:-:S12]  /*0f10*/  IMAD.MOV.U32 R7, RZ, RZ, 0x1 ;  /* 0x00000001ff077424 */ /* 0x000fd800078e00ff */
[C---:B------:R-:W-:Y:S02]  /*0f20*/  @P0 IMAD R13, R10.reuse, 0x10, R13 ;  /* 0x000000100a0d0824 */ /* 0x040fe400078e020d */
[----:B------:R-:W-:-:S03]  /*0f30*/  VIADD R10, R10, 0x1 ;  /* 0x000000010a0a7836 */ /* 0x000fc60000000000 */
[----:B------:R4:W-:Y:S02]  /*0f40*/  @P0 STS.128 [R13+0x30c10], R4 ;  /* 0x030c10040d000388 */ /* 0x0009e40000000c00 */
[----:B------:R-:W-:Y:S01]  /*0f50*/  ISETP.NE.AND P0, PT, R10, 0x2, PT ;  /* 0x000000020a00780c */ /* 0x000fe20003f05270 */
[----:B------:R5:W-:Y:S06]  /*0f60*/  MEMBAR.ALL.CTA ;  /* 0x0000000000007992 */ /* 0x000bec0000008000 */
[----:B-----5:R-:W5:Y:S01]  /*0f70*/  FENCE.VIEW.ASYNC.S ;  /* 0x00000000000073c6 */ /* 0x020f620000000000 */
[----:B----4-:R-:W-:-:S02]  /*0f80*/  SEL R21, RZ, 0x1, P0 ;  /* 0x00000001ff157807 */ /* 0x010fc40000000000 */
[----:B------:R-:W-:Y:S02]  /*0f90*/  SEL R10, R10, RZ, P0 ;  /* 0x000000ff0a0a7207 */ /* 0x000fe40000000000 */
[----:B------:R-:W-:Y:S01]  /*0fa0*/  LOP3.LUT R0, R0, R21, RZ, 0x3c, !PT ;  /* 0x0000001500007212 */ /* 0x000fe200078e3cff */
[----:B-----5:R-:W-:Y:S06]  /*0fb0*/  BAR.SYNC.DEFER_BLOCKING 0x4, 0x20 ;  /* 0x0100800000007b1d */ /* 0x020fec0000010000 */
[----:B------:R4:W-:Y:S02]  /*0fc0*/  SYNCS.ARRIVE.TRANS64.ART0 RZ, [R14+URZ+0x70], R7 ;  /* 0x000070070eff79a7 */ /* 0x0009e400085000ff */
.L_x_18:
[----:B------:R-:W-:-:S04]  /*0fd0*/  IMAD.IADD R19, R16, 0x1, R19 ;  /* 0x0000000110137824 */ /* 0x000fc800078e0213 */
[C---:B---3--:R-:W-:Y:S01]  /*0fe0*/  IMAD.HI.U32 R5, R19.reuse, R9, RZ ;  /* 0x0000000913057227 */ /* 0x048fe200078e00ff */
[----:B------:R-:W-:-:S04]  /*0ff0*/  ISETP.GE.AND P0, PT, R19, 0x200, PT ;  /* 0x000002001300780c */ /* 0x000fc80003f06270 */
[----:B------:R-:W-:-:S04]  /*1000*/  IADD3 R4, PT, PT, R19, -R5, RZ ;  /* 0x8000000513047210 */ /* 0x000fc80007ffe0ff */
[----:B------:R-:W-:-:S05]  /*1010*/  SHF.R.U32.HI R4, RZ, UR8, R4 ;  /* 0x00000008ff047c19 */ /* 0x000fca0008011604 */
[----:B------:R-:W-:-:S05]  /*1020*/  IMAD.IADD R4, R5, 0x1, R4 ;  /* 0x0000000105047824 */ /* 0x000fca00078e0204 */
[----:B----4-:R-:W-:-:S04]  /*1030*/  SHF.R.U32.HI R14, RZ, UR10, R4 ;  /* 0x0000000aff0e7c19 */ /* 0x010fc80008011604 */
[----:B------:R-:W-:-:S05]  /*1040*/  IADD3 R14, PT, PT, -R14, RZ, RZ ;  /* 0x000000ff0e0e7210 */ /* 0x000fca0007ffe1ff */
[----:B------:R-:W-:-:S04]  /*1050*/  IMAD R14, R8, R14, R19 ;  /* 0x0000000e080e7224 */ /* 0x000fc800078e0213 */
[----:B--2---:R-:W-:-:S04]  /*1060*/  IMAD.HI.U32 R5, R14, R3, RZ ;  /* 0x000000030e057227 */ /* 0x004fc800078e00ff */
[----:B------:R-:W-:-:S05]  /*1070*/  IMAD.IADD R4, R14, 0x1, -R5 ;  /* 0x000000010e047824 */ /* 0x000fca00078e0a05 */
[----:B------:R-:W-:-:S04]  /*1080*/  SHF.R.U32.HI R4, RZ, UR7, R4 ;  /* 0x00000007ff047c19 */ /* 0x000fc80008011604 */
[----:B------:R-:W-:-:S04]  /*1090*/  IADD3 R5, PT, PT, R5, R4, RZ ;  /* 0x0000000405057210 */ /* 0x000fc80007ffe0ff */
[----:B------:R-:W-:-:S05]  /*10a0*/  SHF.R.U32.HI R5, RZ, UR11, R5 ;  /* 0x0000000bff057c19 */ /* 0x000fca0008011605 */
[----:B------:R-:W-:-:S04]  /*10b0*/  IMAD.HI.U32 R7, R5, R12, RZ ;  /* 0x0000000c05077227 */ /* 0x000fc800078e00ff */
[----:B------:R-:W-:-:S05]  /*10c0*/  IMAD.IADD R4, R5, 0x1, -R7 ;  /* 0x0000000105047824 */ /* 0x000fca00078e0a07 */
[----:B------:R-:W-:-:S04]  /*10d0*/  SHF.R.U32.HI R4, RZ, UR13, R4 ;  /* 0x0000000dff047c19 */ /* 0x000fc80008011604 */
[----:B------:R-:W-:-:S04]  /*10e0*/  IADD3 R4, PT, PT, R7, R4, RZ ;  /* 0x0000000407047210 */ /* 0x000fc80007ffe0ff */
[----:B------:R-:W-:-:S05]  /*10f0*/  SHF.R.U32.HI R4, RZ, UR12, R4 ;  /* 0x0000000cff047c19 */ /* 0x000fca0008011604 */
[----:B------:R-:W-:-:S04]  /*1100*/  IMAD.MOV R4, RZ, RZ, -R4 ;  /* 0x000000ffff047224 */ /* 0x000fc800078e0a04 */
[----:B-1----:R-:W-:Y:S01]  /*1110*/  IMAD R4, R11, R4, R5 ;  /* 0x000000040b047224 */ /* 0x002fe200078e0205 */
[----:B------:R-:W-:-:S03]  /*1120*/  IADD3 R5, PT, PT, -R5, RZ, RZ ;  /* 0x000000ff05057210 */ /* 0x000fc60007ffe1ff */
[----:B------:R-:W-:Y:S02]  /*1130*/  IMAD.IADD R4, R4, 0x1, R4 ;  /* 0x0000000104047824 */ /* 0x000fe400078e0204 */
[----:B------:R-:W-:-:S03]  /*1140*/  IMAD R5, R2, R5, R14 ;  /* 0x0000000502057224 */ /* 0x000fc600078e020e */
[----:B------:R-:W-:Y:S01]  /*1150*/  LOP3.LUT R4, R4, UR16, RZ, 0xfc, !PT ;  /* 0x0000001004047c12 */ /* 0x000fe2000f8efcff */
[----:B------:R-:W-:Y:S06]  /*1160*/  @!P0 BRA `(.L_x_22) ;  /* 0xfffffff800fc8947 */ /* 0x000fec000383ffff */
.L_x_17:
[----:B------:R-:W3:Y:S01]  /*1170*/  S2UR UR32, SR_CgaCtaId ;  /* 0x00000000002079c3 */ /* 0x000ee20000008800 */
[----:B------:R-:W-:Y:S01]  /*1180*/  UMOV UR4, 0x400 ;  /* 0x0000040000047882 */ /* 0x000fe20000000000 */
[----:B------:R-:W-:Y:S01]  /*1190*/  IMAD.U32 R6, R0, -0x80000000, RZ ;  /* 0x8000000000067824 */ /* 0x000fe200078e00ff */
[C---:B------:R-:W-:Y:S01]  /*11a0*/  ISETP.NE.AND P0, PT, R10.reuse, 0x1, PT ;  /* 0x000000010a00780c */ /* 0x040fe20003f05270 */
[----:B------:R-:W-:-:S05]  /*11b0*/  VIADD R3, R10, 0x2 ;  /* 0x000000020a037836 */ /* 0x000fca0000000000 */
[----:B------:R-:W-:Y:S01]  /*11c0*/  SEL R3, R3, 0x1, P0 ;  /* 0x0000000103037807 */ /* 0x000fe20000000000 */
[----:B---3--:R-:W-:-:S06]  /*11d0*/  ULEA UR4, UR32, UR4, 0x18 ;  /* 0x0000000420047291 */ /* 0x008fcc000f8ec0ff */
[----:B--2---:R-:W-:-:S04]  /*11e0*/  LEA R2, R10, UR4, 0x3 ;  /* 0x000000040a027c11 */ /* 0x004fc8000f8e18ff */
[----:B------:R-:W2:Y:S02]  /*11f0*/  SYNCS.PHASECHK.TRANS64.TRYWAIT P1, [R2+URZ+0x80], R6 ;  /* 0x00008006020075a7 */ /* 0x000ea400080211ff */
[----:B--2---:R-:W-:Y:S05]  /*1200*/  @!P1 BRA `(.L_x_23) ;  /* 0x0000003800089947 */ /* 0x004fea0003800000 */
.L_x_72:
[----:B------:R-:W-:Y:S02]  /*1210*/  ELECT P2, URZ, PT ;  /* 0x0000000000ff782f */ /* 0x000fe40003840000 */
[C---:B------:R-:W-:Y:S01]  /*1220*/  ISETP.NE.AND P0, PT, R3.reuse, 0x2, PT ;  /* 0x000000020300780c */ /* 0x040fe20003f05270 */
[----:B--2---:R-:W-:Y:S02]  /*1230*/  IMAD.MOV.U32 R7, RZ, RZ, RZ ;  /* 0x000000ffff077224 */ /* 0x004fe400078e00ff */
[----:B------:R-:W-:Y:S01]  /*1240*/  IMAD.MOV.U32 R11, RZ, RZ, 0x1 ;  /* 0x00000001ff0b7424 */ /* 0x000fe200078e00ff */
[----:B------:R-:W-:Y:S02]  /*1250*/  ISETP.EQ.XOR P1, PT, R10, 0x1, !P0 ;  /* 0x000000010a00780c */ /* 0x000fe40004722a70 */
[----:B------:R-:W-:Y:S02]  /*1260*/  SEL R3, R3, RZ, P0 ;  /* 0x000000ff03037207 */ /* 0x000fe40000000000 */
[----:B------:R-:W-:-:S02]  /*1270*/  SEL R9, RZ, 0x1, !P1 ;  /* 0x00000001ff097807 */ /* 0x000fc40004800000 */
[----:B------:R-:W-:Y:S02]  /*1280*/  LEA R3, R3, UR4, 0x3 ;  /* 0x0000000403037c11 */ /* 0x000fe4000f8e18ff */
[----:B------:R-:W-:Y:S01]  /*1290*/  @P2 LEA R10, R10, UR4, 0x4 ;  /* 0x000000040a0a2c11 */ /* 0x000fe2000f8e20ff */
[----:B------:R-:W-:Y:S01]  /*12a0*/  @P2 IMAD.MOV.U32 R6, RZ, RZ, -0x1 ;  /* 0xffffffffff062424 */ /* 0x000fe200078e00ff */
[----:B------:R-:W-:-:S04]  /*12b0*/  LOP3.LUT R9, R0, R9, RZ, 0x3c, !PT ;  /* 0x0000000900097212 */ /* 0x000fc800078e3cff */
[----:B------:R2:W-:Y:S01]  /*12c0*/  @P2 STS.128 [R10+0x30c10], R4 ;  /* 0x030c10040a002388 */ /* 0x0005e20000000c00 */
[----:B------:R-:W-:Y:S01]  /*12d0*/  IMAD.U32 R8, R9, -0x80000000, RZ ;  /* 0x8000000009087824 */ /* 0x000fe200078e00ff */
[----:B------:R3:W-:Y:S06]  /*12e0*/  MEMBAR.ALL.CTA ;  /* 0x0000000000007992 */ /* 0x0007ec0000008000 */
[----:B---3--:R-:W3:Y:S02]  /*12f0*/  FENCE.VIEW.ASYNC.S ;  /* 0x00000000000073c6 */ /* 0x008ee40000000000 */
[----:B---3--:R-:W-:Y:S06]  /*1300*/  BAR.SYNC.DEFER_BLOCKING 0x4, 0x20 ;  /* 0x0100800000007b1d */ /* 0x008fec0000010000 */
[----:B------:R2:W-:Y:S01]  /*1310*/  SYNCS.ARRIVE.TRANS64.ART0 RZ, [R2+URZ+0x70], R11 ;  /* 0x0000700b02ff79a7 */ /* 0x0005e200085000ff */
[----:B------:R-:W3:Y:S02]  /*1320*/  SYNCS.PHASECHK.TRANS64.TRYWAIT P0, [R3+URZ+0x80], R8 ;  /* 0x00008008030075a7 */ /* 0x000ee400080011ff */
[----:B--23--:R-:W-:Y:S05]  /*1330*/  @!P0 BRA `(.L_x_24) ;  /* 0x0000003400d48947 */ /* 0x00cfea0003800000 */
.L_x_16:
[----:B------:R-:W-:-:S13]  /*1340*/  ISETP.NE.AND P0, PT, R124, 0x5, PT ;  /* 0x000000057c00780c */ /* 0x000fda0003f05270 */
[----:B------:R-:W-:Y:S05]  /*1350*/  @P0 BRA `(.L_x_25) ;  /* 0x0000000400fc0947 */ /* 0x000fea0003800000 */
[----:B------:R-:W-:Y:S02]  /*1360*/  UMOV UR4, 0x400 ;  /* 0x0000040000047882 */ /* 0x000fe40000000000 */
[----:B------:R-:W-:-:S09]  /*1370*/  ULEA UR32, UR32, UR4, 0x18 ;  /* 0x0000000420207291 */ /* 0x000fd2000f8ec0ff */
[----:B------:R-:W3:Y:S02]  /*1380*/  SYNCS.PHASECHK.TRANS64.TRYWAIT P0, [UR32+0x70], RZ ;  /* 0x000070ffff0075a7 */ /* 0x000ee40008001120 */
[----:B---3--:R-:W-:Y:S05]  /*1390*/  @!P0 BRA `(.L_x_26) ;  /* 0x0000003400d48947 */ /* 0x008fea0003800000 */
.L_x_75:
[----:B------:R-:W4:Y:S01]  /*13a0*/  LDS.128 R4, [UR32+0x30c10] ;  /* 0x030c1020ff047984 */ /* 0x000f220008000c00 */
[----:B---3--:R-:W-:Y:S01]  /*13b0*/  HFMA2 R0, -RZ, RZ, 0, 5.9604644775390625e-08 ;  /* 0x00000001ff007431 */ /* 0x008fe200000001ff */
[----:B------:R-:W-:Y:S01]  /*13c0*/  UMOV UR35, 0x1 ;  /* 0x0000000100237882 */ /* 0x000fe20000000000 */
[----:B------:R-:W-:Y:S01]  /*13d0*/  UMOV UR34, URZ ;  /* 0x000000ff00227c82 */ /* 0x000fe20008000000 */
[----:B------:R3:W-:Y:S06]  /*13e0*/  MEMBAR.ALL.CTA ;  /* 0x0000000000007992 */ /* 0x0007ec0000008000 */
[----:B---3--:R-:W3:Y:S02]  /*13f0*/  FENCE.VIEW.ASYNC.S ;  /* 0x00000000000073c6 */ /* 0x008ee40000000000 */
[----:B---3--:R3:W-:Y:S01]  /*1400*/  SYNCS.ARRIVE.TRANS64.ART0 RZ, [UR32+0x80], R0 ;  /* 0x00008000ffff79a7 */ /* 0x0087e20008500020 */
[----:B----4-:R-:W-:-:S13]  /*1410*/  ISETP.NE.AND P0, PT, R7, 0x1, PT ;  /* 0x000000010700780c */ /* 0x010fda0003f05270 */
[----:B---3--:R-:W-:Y:S05]  /*1420*/  @P0 BRA `(.L_x_27) ;  /* 0x0000000400680947 */ /* 0x008fea0003800000 */
[----:B------:R-:W3:Y:S01]  /*1430*/  LDCU.64 UR4, c[0x0][0x348] ;  /* 0x00006900ff0477ac */ /* 0x000ee20008000a00 */
[----:B------:R-:W-:Y:S01]  /*1440*/  R2UR UR20, R4 ;  /* 0x00000000041472ca */ /* 0x000fe200000e0000 */
[----:B------:R-:W-:Y:S01]  /*1450*/  IMAD.MOV.U32 R8, RZ, RZ, 0x1 ;  /* 0x00000001ff087424 */ /* 0x000fe200078e00ff */
[----:B------:R-:W-:Y:S01]  /*1460*/  R2UR UR12, R5 ;  /* 0x00000000050c72ca */ /* 0x000fe200000e0000 */
[----:B------:R-:W-:Y:S01]  /*1470*/  IMAD.MOV.U32 R2, RZ, RZ, RZ ;  /* 0x000000ffff027224 */ /* 0x000fe200078e00ff */
[----:B------:R-:W-:Y:S01]  /*1480*/  R2UR UR28, R6 ;  /* 0x00000000061c72ca */ /* 0x000fe200000e0000 */
[----:B------:R-:W-:Y:S01]  /*1490*/  UMOV UR35, 0x1 ;  /* 0x0000000100237882 */ /* 0x000fe20000000000 */
[----:B------:R-:W-:Y:S01]  /*14a0*/  UMOV UR34, URZ ;  /* 0x000000ff00227c82 */ /* 0x000fe20008000000 */
[----:B------:R-:W-:Y:S01]  /*14b0*/  UMOV UR18, URZ ;  /* 0x000000ff00127c82 */ /* 0x000fe20008000000 */
[----:B------:R-:W-:Y:S01]  /*14c0*/  UMOV UR10, URZ ;  /* 0x000000ff000a7c82 */ /* 0x000fe20008000000 */
[----:B---3--:R-:W-:-:S02]  /*14d0*/  UIADD3 UR42, UP3, UPT, UR4, 0x40, URZ ;  /* 0x00000040042a7890 */ /* 0x008fc4000ff7e0ff */
[----:B------:R-:W-:Y:S02]  /*14e0*/  UIADD3 UR40, UP2, UPT, UR4, 0xc0, URZ ;  /* 0x000000c004287890 */ /* 0x000fe4000ff5e0ff */
[----:B------:R-:W-:Y:S02]  /*14f0*/  UIADD3 UR38, UP1, UPT, UR4, 0x140, URZ ;  /* 0x0000014004267890 */ /* 0x000fe4000ff3e0ff */
[----:B------:R-:W-:Y:S02]  /*1500*/  UIADD3 UR36, UP0, UPT, UR4, 0x1c0, URZ ;  /* 0x000001c004247890 */ /* 0x000fe4000ff1e0ff */
[----:B------:R-:W-:Y:S02]  /*1510*/  UIADD3.X UR43, UPT, UPT, URZ, UR5, URZ, UP3, !UPT ;  /* 0x00000005ff2b7290 */ /* 0x000fe40009ffe4ff */
[----:B------:R-:W-:Y:S02]  /*1520*/  UIADD3.X UR41, UPT, UPT, URZ, UR5, URZ, UP2, !UPT ;  /* 0x00000005ff297290 */ /* 0x000fe400097fe4ff */
[----:B------:R-:W-:-:S02]  /*1530*/  UIADD3.X UR39, UPT, UPT, URZ, UR5, URZ, UP1, !UPT ;  /* 0x00000005ff277290 */ /* 0x000fc40008ffe4ff */
[----:B------:R-:W-:-:S12]  /*1540*/  UIADD3.X UR37, UPT, UPT, URZ, UR5, URZ, UP0, !UPT ;  /* 0x00000005ff257290 */ /* 0x000fd800087fe4ff */
.L_x_32:
[----:B------:R-:W-:Y:S01]  /*1550*/  USHF.L.U32 UR4, UR35, 0x1f, URZ ;  /* 0x0000001f23047899 */ /* 0x000fe200080006ff */
[----:B------:R-:W-:Y:S01]  /*1560*/  HFMA2 R4, -RZ, RZ, 0, -0.0001220703125 ;  /* 0x00008800ff047431 */ /* 0x000fe200000001ff */
[----:B------:R-:W-:Y:S02]  /*1570*/  ULEA UR5, UR34, UR32, 0x3 ;  /* 0x0000002022057291 */ /* 0x000fe4000f8e18ff */
[----:B------:R-:W-:Y:S02]  /*1580*/  ULEA UR27, UR12, UR15, 0x1 ;  /* 0x0000000f0c1b7291 */ /* 0x000fe4000f8e08ff */
[----:B--2---:R-:W-:Y:S01]  /*1590*/  MOV R3, UR4 ;  /* 0x0000000400037c02 */ /* 0x004fe20008000f00 */
[----:B------:R-:W-:Y:S02]  /*15a0*/  USHF.L.U32 UR7, UR20, 0x7, URZ ;  /* 0x0000000714077899 */ /* 0x000fe400080006ff */
[----:B------:R-:W-:Y:S02]  /*15b0*/  USHF.L.U32 UR27, UR27, 0x6, URZ ;  /* 0x000000061b1b7899 */ /* 0x000fe400080006ff */
[----:B------:R2:W3:Y:S01]  /*15c0*/  SYNCS.PHASECHK.TRANS64.TRYWAIT P2, [UR5+0x28], R3 ;  /* 0x00002803ff0075a7 */ /* 0x0004e20008041105 */
[----:B------:R-:W-:-:S09]  /*15d0*/  UMOV UR33, URZ ;  /* 0x000000ff00217c82 */ /* 0x000fd20008000000 */
.L_x_30:
[----:B----4-:R-:W-:Y:S02]  /*15e0*/  USHF.L.U32 UR6, UR33, 0x7, URZ ;  /* 0x0000000721067899 */ /* 0x010fe400080006ff */
[----:B------:R-:W-:Y:S02]  /*15f0*/  ULEA UR5, UR34, UR32, 0x3 ;  /* 0x0000002022057291 */ /* 0x000fe4000f8e18ff */
[----:B------:R-:W-:Y:S02]  /*1600*/  ULEA UR4, UR34, UR32, 0xe ;  /* 0x0000002022047291 */ /* 0x000fe4000f8e70ff */
[----:B------:R-:W-:Y:S02]  /*1610*/  ULEA UR16, UR34, UR32, 0xa ;  /* 0x0000002022107291 */ /* 0x000fe4000f8e50ff */
[----:B------:R-:W-:Y:S02]  /*1620*/  UIADD3 UR30, UPT, UPT, UR34, 0x1, URZ ;  /* 0x00000001221e7890 */ /* 0x000fe4000fffe0ff */
[----:B------:R-:W-:-:S02]  /*1630*/  ULEA UR24, UR15, UR4, 0xd ;  /* 0x000000040f187291 */ /* 0x000fc4000f8e68ff */
[----:B------:R-:W-:Y:S02]  /*1640*/  ULEA UR8, UR15, UR16, 0x9 ;  /* 0x000000100f087291 */ /* 0x000fe4000f8e48ff */
[----:B------:R-:W-:Y:S02]  /*1650*/  UISETP.GT.U32.AND UP0, UPT, UR33, 0x1e, UPT ;  /* 0x0000001e2100788c */ /* 0x000fe4000bf04070 */
[----:B------:R-:W-:Y:S02]  /*1660*/  UIADD3 UR19, UPT, UPT, UR33, UR33, URZ ;  /* 0x0000002121137290 */ /* 0x000fe4000fffe0ff */
[----:B------:R-:W-:Y:S02]  /*1670*/  UIADD3 UR4, UPT, UPT, UR4, 0x6400, URZ ;  /* 0x0000640004047890 */ /* 0x000fe4000fffe0ff */
[----:B------:R-:W-:Y:S02]  /*1680*/  UIADD3 UR16, UPT, UPT, UR16, 0x2e400, URZ ;  /* 0x0002e40010107890 */ /* 0x000fe4000fffe0ff */
[----:B------:R-:W-:Y:S01]  /*1690*/  UISETP.NE.AND UP1, UPT, UR30, 0x5, UPT ;  /* 0x000000051e00788c */ /* 0x000fe2000bf25270 */
[----:B------:R-:W-:Y:S01]  /*16a0*/  UMOV UR29, 0x30000 ;  /* 0x00030000001d7882 */ /* 0x000fe20000000000 */
[----:B------:R-:W-:Y:S01]  /*16b0*/  UMOV UR13, UR28 ;  /* 0x0000001c000d7c82 */ /* 0x000fe20008000000 */
[----:B------:R-:W-:Y:S01]  /*16c0*/  UMOV UR25, UR5 ;  /* 0x0000000500197c82 */ /* 0x000fe20008000000 */
[----:B------:R-:W-:Y:S01]  /*16d0*/  UMOV UR26, UR6 ;  /* 0x00000006001a7c82 */ /* 0x000fe20008000000 */
[----:B------:R-:W-:Y:S01]  /*16e0*/  UMOV UR17, UR5 ;  /* 0x0000000500117c82 */ /* 0x000fe20008000000 */
[----:B--23--:R-:W-:Y:S05]  /*16f0*/  @P2 BRA `(.L_x_28) ;  /* 0x0000000000102947 */ /* 0x00cfea0003800000 */
[----:B------:R-:W-:-:S06]  /*1700*/  USHF.L.U32 UR9, UR35, 0x1f, URZ ;  /* 0x0000001f23097899 */ /* 0x000fcc00080006ff */
[----:B--2---:R-:W-:-:S04]  /*1710*/  MOV R3, UR9 ;  /* 0x0000000900037c02 */ /* 0x004fc80008000f00 */
[----:B------:R-:W2:Y:S02]  /*1720*/  SYNCS.PHASECHK.TRANS64.TRYWAIT P0, [UR5+0x28], R3 ;  /* 0x00002803ff0075a7 */ /* 0x000ea40008001105 */
[----:B--2---:R-:W-:Y:S05]  /*1730*/  @!P0 BRA `(.L_x_29) ;  /* 0x0000003400048947 */ /* 0x004fea0003800000 */
.L_x_28:
[----:B------:R-:W-:Y:S02]  /*1740*/  ELECT P1, URZ, PT ;  /* 0x0000000000ff782f */ /* 0x000fe40003820000 */
[----:B------:R-:W-:Y:S01]  /*1750*/  PLOP3.LUT P0, PT, PT, PT, UP0, 0x80, 0x8 ;  /* 0x000000000008781c */ /* 0x000fe20003f0f008 */
[----:B------:R-:W-:Y:S01]  /*1760*/  USEL UR9, URZ, 0x1, UP1 ;  /* 0x00000001ff097887 */ /* 0x000fe20008800000 */
[----:B------:R-:W-:Y:S01]  /*1770*/  PLOP3.LUT P2, PT, PT, PT, PT, 0x80, 0x8 ;  /* 0x000000000008781c */ /* 0x000fe20003f4f070 */
[----:B------:R-:W-:Y:S02]  /*1780*/  USEL UR34, UR30, URZ, UP1 ;  /* 0x000000ff1e227287 */ /* 0x000fe40008800000 */
[----:B------:R-:W-:Y:S02]  /*1790*/  ULOP3.LUT UR35, UR35, UR9, URZ, 0x3c, !UPT ;  /* 0x0000000923237292 */ /* 0x000fe4000f8e3cff */
[----:B------:R-:W-:Y:S02]  /*17a0*/  UIADD3 UR24, UPT, UPT, UR24, 0x1a400, URZ ;  /* 0x0001a40018187890 */ /* 0x000fe4000fffe0ff */
[----:B------:R-:W-:-:S02]  /*17b0*/  UIADD3 UR11, UPT, UPT, UR15, UR19, URZ ;  /* 0x000000130f0b7290 */ /* 0x000fc4000fffe0ff */
[----:B------:R-:W-:Y:S01]  /*17c0*/  UIADD3 UR8, UPT, UPT, UR8, 0x2f800, URZ ;  /* 0x0002f80008087890 */ /* 0x000fe2000fffe0ff */
[----:B------:R4:W-:Y:S01]  /*17d0*/  @P1 SYNCS.ARRIVE.TRANS64 RZ, [UR5], R4 ;  /* 0x00000004ffff19a7 */ /* 0x0009e20008000005 */
[----:B------:R-:W-:Y:S01]  /*17e0*/  @!UP0 USHF.L.U32 UR30, UR35, 0x1f, URZ ;  /* 0x0000001f231e8899 */ /* 0x000fe200080006ff */
[----:B------:R4:W-:Y:S01]  /*17f0*/  UTMALDG.2D [UR4], [UR42], desc[URZ] ;  /* 0x0000ff042a0075b4 */ /* 0x0009e20008009000 */
[----:B------:R-:W-:Y:S01]  /*1800*/  @!UP0 ULEA UR31, UR34, UR32, 0x3 ;  /* 0x00000020221f8291 */ /* 0x000fe2000f8e18ff */
[----:B------:R-:W-:Y:S01]  /*1810*/  UMOV UR9, UR5 ;  /* 0x0000000500097c82 */ /* 0x000fe20008000000 */
[----:B------:R-:W-:Y:S02]  /*1820*/  UIADD3 UR33, UPT, UPT, UR33, 0x1, URZ ;  /* 0x0000000121217890 */ /* 0x000fe4000fffe0ff */
[----:B--2---:R-:W-:Y:S01]  /*1830*/  IMAD.U32 R3, RZ, RZ, UR30 ;  /* 0x0000001eff037e24 */ /* 0x004fe2000f8e00ff */
[----:B------:R4:W-:Y:S01]  /*1840*/  UTMALDG.3D.MULTICAST [UR24], [UR40], UR29, desc[URZ] ;  /* 0x0000ff18280073b4 */ /* 0x0009e2000801181d */
[----:B------:R-:W-:Y:S01]  /*1850*/  UISETP.NE.AND UP0, UPT, UR33, 0x20, UPT ;  /* 0x000000202100788c */ /* 0x000fe2000bf05270 */
[----:B------:R4:W-:Y:S01]  /*1860*/  UTMALDG.3D [UR16], [UR38], desc[URZ] ;  /* 0x0000ff10260075b4 */ /* 0x0009e20008011000 */
[----:B------:R4:W-:Y:S01]  /*1870*/  UTMALDG.4D.MULTICAST [UR8], [UR36], UR29, desc[URZ] ;  /* 0x0000ff08240073b4 */ /* 0x0009e2000801981d */
[----:B------:R4:W2:Y:S06]  /*1880*/  @!P0 SYNCS.PHASECHK.TRANS64.TRYWAIT P2, [UR31+0x28], R3 ;  /* 0x00002803ff0085a7 */ /* 0x0008ac000804111f */
[----:B------:R-:W-:Y:S05]  /*1890*/  BRA.U UP0, `(.L_x_30) ;  /* 0xfffffffd00507547 */ /* 0x000fea000b83ffff */
[----:B----4-:R-:W-:Y:S02]  /*18a0*/  LEA R3, R8, UR32, 0x3 ;  /* 0x0000002008037c11 */ /* 0x010fe4000f8e18ff */
[----:B------:R-:W-:-:S04]  /*18b0*/  SHF.L.U32 R4, R2, 0x1f, RZ ;  /* 0x0000001f02047819 */ /* 0x000fc800000006ff */
[----:B------:R-:W3:Y:S02]  /*18c0*/  SYNCS.PHASECHK.TRANS64.TRYWAIT P0, [R3+URZ+0x70], R4 ;  /* 0x00007004030075a7 */ /* 0x000ee400080011ff */
[----:B---3--:R-:W-:Y:S05]  /*18d0*/  @!P0 BRA `(.L_x_31) ;  /* 0x0000003000bc8947 */ /* 0x008fea0003800000 */
.L_x_78:
[C---:B------:R-:W-:Y:S01]  /*18e0*/  LEA R4, R8.reuse, UR32, 0x4 ;  /* 0x0000002008047c11 */ /* 0x040fe2000f8e20ff */
[----:B------:R-:W-:-:S05]  /*18f0*/  VIADD R8, R8, 0x1 ;  /* 0x0000000108087836 */ /* 0x000fca0000000000 */
[----:B---3--:R-:W3:Y:S01]  /*1900*/  LDS.128 R4, [R4+0x30c10] ;  /* 0x030c100004047984 */ /* 0x008ee20000000c00 */
[C---:B------:R-:W-:Y:S01]  /*1910*/  ISETP.NE.AND P1, PT, R8.reuse, 0x2, PT ;  /* 0x000000020800780c */ /* 0x040fe20003f25270 */
[----:B------:R4:W-:Y:S06]  /*1920*/  MEMBAR.ALL.CTA ;  /* 0x0000000000007992 */ /* 0x0009ec0000008000 */
[----:B----4-:R-:W4:Y:S01]  /*1930*/  FENCE.VIEW.ASYNC.S ;  /* 0x00000000000073c6 */ /* 0x010f220000000000 */
[----:B------:R-:W-:Y:S01]  /*1940*/  SEL R8, R8, RZ, P1 ;  /* 0x000000ff08087207 */ /* 0x000fe20000800000 */
[----:B----4-:R4:W-:Y:S01]  /*1950*/  SYNCS.ARRIVE.TRANS64.ART0 RZ, [R3+URZ+0x80], R0 ;  /* 0x0000800003ff79a7 */ /* 0x0109e200085000ff */
[----:B---3--:R-:W-:-:S02]  /*1960*/  ISETP.NE.AND P0, PT, R7, 0x1, PT ;  /* 0x000000010700780c */ /* 0x008fc40003f05270 */
[----:B------:R-:W-:Y:S02]  /*1970*/  R2UR UR20, R4 ;  /* 0x00000000041472ca */ /* 0x000fe400000e0000 */
[----:B------:R-:W-:Y:S02]  /*1980*/  R2UR UR12, R5 ;  /* 0x00000000050c72ca */ /* 0x000fe400000e0000 */
[----:B------:R-:W-:Y:S02]  /*1990*/  R2UR UR28, R6 ;  /* 0x00000000061c72ca */ /* 0x000fe400000e0000 */
[----:B----4-:R-:W-:-:S04]  /*19a0*/  SEL R3, RZ, 0x1, P1 ;  /* 0x00000001ff037807 */ /* 0x010fc80000800000 */
[----:B------:R-:W-:Y:S01]  /*19b0*/  LOP3.LUT R2, R2, R3, RZ, 0x3c, !PT ;  /* 0x0000000302027212 */ /* 0x000fe200078e3cff */
[----:B------:R-:W-:Y:S08]  /*19c0*/  @!P0 BRA `(.L_x_32) ;  /* 0xfffffff800e08947 */ /* 0x000ff0000383ffff */
.L_x_27:
[----:B------:R-:W-:Y:S02]  /*19d0*/  UISETP.NE.AND UP0, UPT, UR34, 0x4, UPT ;  /* 0x000000042200788c */ /* 0x000fe4000bf05270 */
[----:B------:R-:W-:-:S04]  /*19e0*/  UIADD3 UR4, UPT, UPT, UR34, 0x2, URZ ;  /* 0x0000000222047890 */ /* 0x000fc8000fffe0ff */
[----:B------:R-:W-:-:S04]  /*19f0*/  USEL UR4, UR4, 0x1, UP0 ;  /* 0x0000000104047887 */ /* 0x000fc80008000000 */
[----:B------:R-:W-:Y:S02]  /*1a00*/  UISETP.NE.AND UP1, UPT, UR4, 0x5, UPT ;  /* 0x000000050400788c */ /* 0x000fe4000bf25270 */
[----:B------:R-:W-:-:S04]  /*1a10*/  UIADD3 UR4, UPT, UPT, UR4, 0x1, URZ ;  /* 0x0000000104047890 */ /* 0x000fc8000fffe0ff */
[----:B------:R-:W-:Y:S02]  /*1a20*/  USEL UR4, UR4, 0x1, UP1 ;  /* 0x0000000104047887 */ /* 0x000fe40008800000 */
[----:B------:R-:W-:Y:S02]  /*1a30*/  UISETP.EQ.XOR UP1, UPT, UR34, 0x4, !UP1 ;  /* 0x000000042200788c */ /* 0x000fe4000cf22a70 */
[----:B------:R-:W-:Y:S02]  /*1a40*/  UISETP.NE.AND UP0, UPT, UR4, 0x5, UPT ;  /* 0x000000050400788c */ /* 0x000fe4000bf05270 */
[----:B------:R-:W-:Y:S02]  /*1a50*/  UIADD3 UR5, UPT, UPT, UR4, 0x1, URZ ;  /* 0x0000000104057890 */ /* 0x000fe4000fffe0ff */
[----:B------:R-:W-:Y:S02]  /*1a60*/  UISETP.EQ.XOR UP1, UPT, UR4, 0x5, UP1 ;  /* 0x000000050400788c */ /* 0x000fe40008f22a70 */
[----:B------:R-:W-:-:S04]  /*1a70*/  USEL UR5, UR5, 0x1, UP0 ;  /* 0x0000000105057887 */ /* 0x000fc80008000000 */
[----:B------:R-:W-:Y:S02]  /*1a80*/  UISETP.EQ.XOR UP1, UPT, UR5, 0x5, UP1 ;  /* 0x000000050500788c */ /* 0x000fe40008f22a70 */
[----:B------:R-:W-:Y:S02]  /*1a90*/  UISETP.NE.AND UP0, UPT, UR5, 0x5, UPT ;  /* 0x000000050500788c */ /* 0x000fe4000bf05270 */
[----:B------:R-:W-:Y:S02]  /*1aa0*/  USEL UR4, URZ, 0x1, !UP1 ;  /* 0x00000001ff047887 */ /* 0x000fe4000c800000 */
[----:B------:R-:W-:Y:S02]  /*1ab0*/  USEL UR5, UR5, URZ, UP0 ;  /* 0x000000ff05057287 */ /* 0x000fe40008000000 */
[----:B------:R-:W-:Y:S02]  /*1ac0*/  ULOP3.LUT UR4, UR35, UR4, URZ, 0x3c, !UPT ;  /* 0x0000000423047292 */ /* 0x000fe4000f8e3cff */
[----:B------:R-:W-:-:S02]  /*1ad0*/  ULEA UR5, UR5, UR32, 0x3 ;  /* 0x0000002005057291 */ /* 0x000fc4000f8e18ff */
[----:B------:R-:W-:-:S06]  /*1ae0*/  USHF.L.U32 UR4, UR4, 0x1f, URZ ;  /* 0x0000001f04047899 */ /* 0x000fcc00080006ff */
[----:B------:R-:W-:-:S04]  /*1af0*/  MOV R0, UR4 ;  /* 0x0000000400007c02 */ /* 0x000fc80008000f00 */
[----:B------:R-:W3:Y:S02]  /*1b00*/  SYNCS.PHASECHK.TRANS64.TRYWAIT P0, [UR5+0x28], R0 ;  /* 0x00002800ff0075a7 */ /* 0x000ee40008001105 */
[----:B---3--:R-:W-:Y:S05]  /*1b10*/  @!P0 BRA `(.L_x_33) ;  /* 0x0000003000448947 */ /* 0x008fea0003800000 */
.L_x_80:
[----:B------:R-:W-:-:S13]  /*1b20*/  ELECT P0, URZ, PT ;  /* 0x0000000000ff782f */ /* 0x000fda0003800000 */
[----:B--2---:R-:W-:-:S04]  /*1b30*/  @P0 MOV R0, 0x8800 ;  /* 0x0000880000000802 */ /* 0x004fc80000000f00 */
[----:B------:R3:W-:Y:S03]  /*1b40*/  @P0 SYNCS.ARRIVE.TRANS64 RZ, [UR5], R0 ;  /* 0x00000000ffff09a7 */ /* 0x0007e60008000005 */
.L_x_25:
[----:B------:R-:W-:-:S13]  /*1b50*/  ISETP.NE.AND P0, PT, R124, 0x4, PT ;  /* 0x000000047c00780c */ /* 0x000fda0003f05270 */
[----:B------:R-:W-:Y:S05]  /*1b60*/  @P0 BRA `(.L_x_34) ;  /* 0x0000000800f80947 */ /* 0x000fea0003800000 */
[----:B------:R-:W4:Y:S08]  /*1b70*/  S2UR UR12, SR_CgaCtaId ;  /* 0x00000000000c79c3 */ /* 0x000f300000008800 */
[----:B------:R-:W-:Y:S06]  /*1b80*/  BAR.SYNC.DEFER_BLOCKING 0x3, 0xa0 ;  /* 0x00c2800000007b1d */ /* 0x000fec0000010000 */
[----:B------:R-:W-:-:S02]  /*1b90*/  UMOV UR4, 0x400 ;  /* 0x0000040000047882 */ /* 0x000fc40000000000 */
[----:B----4-:R-:W-:-:S09]  /*1ba0*/  ULEA UR12, UR12, UR4, 0x18 ;  /* 0x000000040c0c7291 */ /* 0x010fd2000f8ec0ff */
[----:B------:R-:W4:Y:S01]  /*1bb0*/  LDS R2, [UR12+0x98] ;  /* 0x0000980cff027984 */ /* 0x000f220008000800 */
[----:B------:R-:W5:Y:S02]  /*1bc0*/  SYNCS.PHASECHK.TRANS64.TRYWAIT P0, [UR12+0x70], RZ ;  /* 0x000070ffff0075a7 */ /* 0x000f64000800110c */
[----:B----45:R-:W-:Y:S05]  /*1bd0*/  @!P0 BRA `(.L_x_35) ;  /* 0x0000003000348947 */ /* 0x030fea0003800000 */
.L_x_82:
[----:B--2---:R-:W2:Y:S01]  /*1be0*/  LDS R3, [UR12+0x30c1c] ;  /* 0x030c1c0cff037984 */ /* 0x004ea20008000800 */
[----:B---3--:R-:W-:Y:S01]  /*1bf0*/  IMAD.MOV.U32 R0, RZ, RZ, 0x1 ;  /* 0x00000001ff007424 */ /* 0x008fe200078e00ff */
[----:B------:R-:W-:Y:S01]  /*1c00*/  R2UR UR36, R2 ;  /* 0x00000000022472ca */ /* 0x000fe200000e0000 */
[----:B------:R-:W-:Y:S01]  /*1c10*/  HFMA2 R2, -RZ, RZ, 0, 5.9604644775390625e-08 ;  /* 0x00000001ff027431 */ /* 0x000fe200000001ff */
[----:B------:R3:W-:Y:S06]  /*1c20*/  MEMBAR.ALL.CTA ;  /* 0x0000000000007992 */ /* 0x0007ec0000008000 */
[----:B---3--:R-:W3:Y:S01]  /*1c30*/  FENCE.VIEW.ASYNC.S ;  /* 0x00000000000073c6 */ /* 0x008ee20000000000 */
[----:B------:R-:W-:Y:S01]  /*1c40*/  IMAD.MOV.U32 R7, RZ, RZ, 0x1 ;  /* 0x00000001ff077424 */ /* 0x000fe200078e00ff */
[----:B---3--:R3:W-:Y:S01]  /*1c50*/  SYNCS.ARRIVE.TRANS64.ART0 RZ, [UR12+0x80], R0 ;  /* 0x00008000ffff79a7 */ /* 0x0087e2000850000c */
[----:B--2---:R-:W-:-:S13]  /*1c60*/  ISETP.NE.AND P0, PT, R3, 0x1, PT ;  /* 0x000000010300780c */ /* 0x004fda0003f05270 */
[----:B---3--:R-:W-:Y:S05]  /*1c70*/  @P0 BRA `(.L_x_36) ;  /* 0x00000008008c0947 */ /* 0x008fea0003800000 */
[----:B------:R-:W-:Y:S01]  /*1c80*/  UIADD3 UR10, UPT, UPT, UR36, 0x100, URZ ;  /* 0x00000100240a7890 */ /* 0x000fe2000fffe0ff */
[----:B------:R-:W-:Y:S01]  /*1c90*/  MOV R6, 0x1 ;  /* 0x0000000100067802 */ /* 0x000fe20000000f00 */
[----:B------:R-:W-:Y:S01]  /*1ca0*/  UIADD3 UR8, UPT, UPT, UR36, 0x104, URZ ;  /* 0x0000010424087890 */ /* 0x000fe2000fffe0ff */
[----:B------:R-:W-:Y:S01]  /*1cb0*/  MOV R5, RZ ;  /* 0x000000ff00057202 */ /* 0x000fe20000000f00 */
[----:B------:R-:W-:Y:S01]  /*1cc0*/  UIADD3 UR6, UPT, UPT, UR36, -0x7fffff00, URZ ;  /* 0x8000010024067890 */ /* 0x000fe2000fffe0ff */
[----:B------:R-:W-:Y:S01]  /*1cd0*/  MOV R7, 0x1 ;  /* 0x0000000100077802 */ /* 0x000fe20000000f00 */
[----:B------:R-:W-:Y:S02]  /*1ce0*/  UIADD3 UR4, UPT, UPT, UR36, -0x7ffffefc, URZ ;  /* 0x8000010424047890 */ /* 0x000fe4000fffe0ff */
[----:B------:R-:W-:Y:S01]  /*1cf0*/  UIADD3 UR13, UPT, UPT, UR12, 0x6400, URZ ;  /* 0x000064000c0d7890 */ /* 0x000fe2000fffe0ff */
[----:B------:R-:W-:Y:S01]  /*1d00*/  UMOV UR31, 0x8a02000 ;  /* 0x08a02000001f7882 */ /* 0x000fe20000000000 */
[----:B------:R-:W-:-:S02]  /*1d10*/  UIADD3 UR11, UPT, UPT, UR36, 0x110, URZ ;  /* 0x00000110240b7890 */ /* 0x000fc4000fffe0ff */
[----:B------:R-:W-:Y:S02]  /*1d20*/  UIADD3 UR9, UPT, UPT, UR36, 0x114, URZ ;  /* 0x0000011424097890 */ /* 0x000fe4000fffe0ff */
[----:B------:R-:W-:Y:S02]  /*1d30*/  UIADD3 UR7, UPT, UPT, UR36, -0x7ffffef0, URZ ;  /* 0x8000011024077890 */ /* 0x000fe4000fffe0ff */
[----:B------:R-:W-:Y:S02]  /*1d40*/  UIADD3 UR5, UPT, UPT, UR36, -0x7ffffeec, URZ ;  /* 0x8000011424057890 */ /* 0x000fe4000fffe0ff */
[----:B------:R-:W-:Y:S02]  /*1d50*/  USHF.R.U32.HI UR30, URZ, 0x1, UR10 ;  /* 0x00000001ff1e7899 */ /* 0x000fe4000801160a */
[----:B------:R-:W-:Y:S02]  /*1d60*/  USHF.R.U32.HI UR27, URZ, 0x1, UR6 ;  /* 0x00000001ff1b7899 */ /* 0x000fe40008011606 */
[----:B------:R-:W-:-:S02]  /*1d70*/  USHF.R.U32.HI UR18, URZ, 0x1, UR8 ;  /* 0x00000001ff127899 */ /* 0x000fc40008011608 */
[----:B------:R-:W-:Y:S02]  /*1d80*/  USHF.R.U32.HI UR16, URZ, 0x1, UR4 ;  /* 0x00000001ff107899 */ /* 0x000fe40008011604 */
[----:B------:R-:W-:Y:S02]  /*1d90*/  UIADD3 UR19, UPT, UPT, UR12, 0x2f800, URZ ;  /* 0x0002f8000c137890 */ /* 0x000fe4000fffe0ff */
[----:B------:R-:W-:Y:S02]  /*1da0*/  UIADD3 UR20, UPT, UPT, UR12, 0x2e400, URZ ;  /* 0x0002e4000c147890 */ /* 0x000fe4000fffe0ff */
[----:B------:R-:W-:Y:S02]  /*1db0*/  UIADD3 UR24, UPT, UPT, UR12, 0x1a400, URZ ;  /* 0x0001a4000c187890 */ /* 0x000fe4000fffe0ff */
[----:B------:R-:W-:Y:S02]  /*1dc0*/  ULOP3.LUT UR28, UR21, 0x3, URZ, 0xfc, !UPT ;  /* 0x00000003151c7892 */ /* 0x000fe4000f8efcff */
[----:B------:R-:W-:-:S02]  /*1dd0*/  USEL UR38, URZ, 0x4000, UP6 ;  /* 0x00004000ff267887 */ /* 0x000fc4000b000000 */
[----:B------:R-:W-:Y:S02]  /*1de0*/  ULOP3.LUT UR26, UR21, 0xffff, URZ, 0xc0, !UPT ;  /* 0x0000ffff151a7892 */ /* 0x000fe4000f8ec0ff */
[----:B------:R-:W-:Y:S02]  /*1df0*/  USEL UR31, UR31, 0x8a00000, !UP5 ;  /* 0x08a000001f1f7887 */ /* 0x000fe4000e800000 */
[----:B------:R-:W-:Y:S02]  /*1e00*/  USHF.R.U32.HI UR21, URZ, 0x4, UR13 ;  /* 0x00000004ff157899 */ /* 0x000fe4000801160d */
[----:B------:R-:W-:Y:S02]  /*1e10*/  USHF.R.U32.HI UR29, URZ, 0x1a, UR11 ;  /* 0x0000001aff1d7899 */ /* 0x000fe4000801160b */
[----:B------:R-:W-:Y:S02]  /*1e20*/  USHF.R.U32.HI UR25, URZ, 0x1a, UR7 ;  /* 0x0000001aff197899 */ /* 0x000fe40008011607 */
[----:B------:R-:W-:-:S02]  /*1e30*/  USHF.R.U32.HI UR17, URZ, 0x1a, UR9 ;  /* 0x0000001aff117899 */ /* 0x000fc40008011609 */
[----:B------:R-:W-:Y:S02]  /*1e40*/  USHF.R.U32.HI UR13, URZ, 0x1a, UR5 ;  /* 0x0000001aff0d7899 */ /* 0x000fe40008011605 */
[----:B------:R-:W-:Y:S02]  /*1e50*/  ULOP3.LUT UR30, UR30, 0x60000000, URZ, 0xc0, !UPT ;  /* 0x600000001e1e7892 */ /* 0x000fe4000f8ec0ff */
[----:B------:R-:W-:Y:S02]  /*1e60*/  ULOP3.LUT UR27, UR27, 0x60000000, URZ, 0xc0, !UPT ;  /* 0x600000001b1b7892 */ /* 0x000fe4000f8ec0ff */
[----:B------:R-:W-:Y:S02]  /*1e70*/  ULOP3.LUT UR18, UR18, 0x60000000, URZ, 0xc0, !UPT ;  /* 0x6000000012127892 */ /* 0x000fe4000f8ec0ff */
[----:B------:R-:W-:Y:S02]  /*1e80*/  ULOP3.LUT UR16, UR16, 0x60000000, URZ, 0xc0, !UPT ;  /* 0x6000000010107892 */ /* 0x000fe4000f8ec0ff */
[----:B------:R-:W-:-:S02]  /*1e90*/  USHF.R.U32.HI UR19, URZ, 0x4, UR19 ;  /* 0x00000004ff137899 */ /* 0x000fc40008011613 */
[----:B------:R-:W-:Y:S02]  /*1ea0*/  USHF.R.U32.HI UR20, URZ, 0x4, UR20 ;  /* 0x00000004ff147899 */ /* 0x000fe40008011614 */
[----:B------:R-:W-:Y:S02]  /*1eb0*/  USHF.R.U32.HI UR24, URZ, 0x4, UR24 ;  /* 0x00000004ff187899 */ /* 0x000fe40008011618 */
[----:B------:R-:W-:Y:S02]  /*1ec0*/  UIADD3 UR38, UPT, UPT, UR38, UR31, URZ ;  /* 0x0000001f26267290 */ /* 0x000fe4000fffe0ff */
[----:B------:R-:W-:Y:S02]  /*1ed0*/  ULOP3.LUT UR29, UR30, 0x30, UR29, 0xf8, !UPT ;  /* 0x000000301e1d7892 */ /* 0x000fe4000f8ef81d */
[----:B------:R-:W-:Y:S02]  /*1ee0*/  ULOP3.LUT UR25, UR27, 0x30, UR25, 0xf8, !UPT ;  /* 0x000000301b197892 */ /* 0x000fe4000f8ef819 */
[----:B------:R-:W-:-:S02]  /*1ef0*/  ULOP3.LUT UR17, UR18, 0x30, UR17, 0xf8, !UPT ;  /* 0x0000003012117892 */ /* 0x000fc4000f8ef811 */
[----:B------:R-:W-:Y:S02]  /*1f00*/  ULOP3.LUT UR13, UR16, 0x30, UR13, 0xf8, !UPT ;  /* 0x00000030100d7892 */ /* 0x000fe4000f8ef80d */
[----:B------:R-:W-:Y:S02]  /*1f10*/  ULOP3.LUT UR19, UR19, 0x3fc0, URZ, 0xc0, !UPT ;  /* 0x00003fc013137892 */ /* 0x000fe4000f8ec0ff */
[----:B------:R-:W-:Y:S02]  /*1f20*/  ULOP3.LUT UR20, UR20, 0x3fc0, URZ, 0xc0, !UPT ;  /* 0x00003fc014147892 */ /* 0x000fe4000f8ec0ff */
[----:B------:R-:W-:Y:S02]  /*1f30*/  ULOP3.LUT UR21, UR21, 0x3fc0, URZ, 0xc0, !UPT ;  /* 0x00003fc015157892 */ /* 0x000fe4000f8ec0ff */
[----:B------:R-:W-:Y:S02]  /*1f40*/  ULOP3.LUT UR24, UR24, 0x3fc0, URZ, 0xc0, !UPT ;  /* 0x00003fc018187892 */ /* 0x000fe4000f8ec0ff */
[----:B------:R-:W-:-:S02]  /*1f50*/  ULOP3.LUT UR51, UR29, UR38, URZ, 0xfc, !UPT ;  /* 0x000000261d337292 */ /* 0x000fc4000f8efcff */
[----:B------:R-:W-:Y:S02]  /*1f60*/  ULOP3.LUT UR45, UR25, UR38, URZ, 0xfc, !UPT ;  /* 0x00000026192d7292 */ /* 0x000fe4000f8efcff */
[----:B------:R-:W-:Y:S02]  /*1f70*/  ULOP3.LUT UR41, UR17, UR38, URZ, 0xfc, !UPT ;  /* 0x0000002611297292 */ /* 0x000fe4000f8efcff */
[----:B------:R-:W-:Y:S02]  /*1f80*/  ULOP3.LUT UR39, UR13, UR38, URZ, 0xfc, !UPT ;  /* 0x000000260d277292 */ /* 0x000fe4000f8efcff */
[----:B------:R-:W-:Y:S02]  /*1f90*/  ULOP3.LUT UR28, UR28, 0xffff, URZ, 0xc0, !UPT ;  /* 0x0000ffff1c1c7892 */ /* 0x000fe4000f8ec0ff */
[----:B------:R-:W-:Y:S02]  /*1fa0*/  ULOP3.LUT UR19, UR19, 0x10000, URZ, 0xfc, !UPT ;  /* 0x0001000013137892 */ /* 0x000fe4000f8efcff */
[----:B------:R-:W-:-:S02]  /*1fb0*/  ULOP3.LUT UR20, UR20, 0x10000, URZ, 0xfc, !UPT ;  /* 0x0001000014147892 */ /* 0x000fc4000f8efcff */
[----:B------:R-:W-:Y:S02]  /*1fc0*/  ULOP3.LUT UR21, UR21, 0x10000, URZ, 0xfc, !UPT ;  /* 0x0001000015157892 */ /* 0x000fe4000f8efcff */
[----:B------:R-:W-:Y:S01]  /*1fd0*/  ULOP3.LUT UR24, UR24, 0x10000, URZ, 0xfc, !UPT ;  /* 0x0001000018187892 */ /* 0x000fe2000f8efcff */
[----:B------:R-:W-:Y:S01]  /*1fe0*/  UMOV UR35, URZ ;  /* 0x000000ff00237c82 */ /* 0x000fe20008000000 */
[----:B------:R-:W-:Y:S01]  /*1ff0*/  UMOV UR34, URZ ;  /* 0x000000ff00227c82 */ /* 0x000fe20008000000 */
[----:B------:R-:W-:Y:S01]  /*2000*/  UMOV UR33, URZ ;  /* 0x000000ff00217c82 */ /* 0x000fe20008000000 */
[----:B------:R-:W-:Y:S01]  /*2010*/  UMOV UR50, URZ ;  /* 0x000000ff00327c82 */ /* 0x000fe20008000000 */
[----:B------:R-:W-:Y:S01]  /*2020*/  UMOV UR44, URZ ;  /* 0x000000ff002c7c82 */ /* 0x000fe20008000000 */
[----:B------:R-:W-:Y:S01]  /*2030*/  UMOV UR40, URZ ;  /* 0x000000ff00287c82 */ /* 0x000fe20008000000 */
[----:B------:R-:W-:-:S05]  /*2040*/  UMOV UR38, URZ ;  /* 0x000000ff00267c82 */ /* 0x000fca0008000000 */
.L_x_43:
[----:B------:R-:W-:Y:S01]  /*2050*/  USHF.L.U32 UR13, UR34, 0x1f, URZ ;  /* 0x0000001f220d7899 */ /* 0x000fe200080006ff */
[----:B--2---:R-:W-:Y:S01]  /*2060*/  SHF.L.U32 R3, R7, 0x1f, RZ ;  /* 0x0000001f07037819 */ /* 0x004fe200000006ff */
[----:B------:R-:W-:Y:S02]  /*2070*/  ULEA UR16, UR33, UR12, 0x3 ;  /* 0x0000000c21107291 */ /* 0x000fe4000f8e18ff */
[----:B------:R-:W-:Y:S02]  /*2080*/  ULEA UR18, UR35, UR12, 0x3 ;  /* 0x0000000c23127291 */ /* 0x000fe4000f8e18ff */
[----:B------:R-:W-:Y:S01]  /*2090*/  MOV R2, UR13 ;  /* 0x0000000d00027c02 */ /* 0x000fe20008000f00 */
[----:B------:R-:W-:Y:S02]  /*20a0*/  ULEA UR17, UR35, UR36, 0x7 ;  /* 0x0000002423117291 */ /* 0x000fe4000f8e38ff */
[----:B------:R-:W-:Y:S02]  /*20b0*/  UPLOP3.LUT UP2, UPT, UPT, UPT, UPT, 0x40, 0x4 ;  /* 0x000000000004789c */ /* 0x000fe40003f4e870 */
[----:B------:R2:W3:Y:S02]  /*20c0*/  SYNCS.PHASECHK.TRANS64.TRYWAIT P1, [UR16], R2 ;  /* 0x00000002ff0075a7 */ /* 0x0004e40008021110 */
[----:B------:R-:W4:Y:S02]  /*20d0*/  SYNCS.PHASECHK.TRANS64.TRYWAIT P0, [UR18+0x60], R3 ;  /* 0x00006003ff0075a7 */ /* 0x000f240008001112 */
[----:B--234-:R-:W-:Y:S05]  /*20e0*/  @P0 BRA `(.L_x_37) ;  /* 0x0000000000080947 */ /* 0x01cfea0003800000 */
[----:B------:R-:W2:Y:S02]  /*20f0*/  SYNCS.PHASECHK.TRANS64.TRYWAIT P0, [UR18+0x60], R3 ;  /* 0x00006003ff0075a7 */ /* 0x000ea40008001112 */
[----:B--2---:R-:W-:Y:S05]  /*2100*/  @!P0 BRA `(.L_x_38) ;  /* 0x0000002c00008947 */ /* 0x004fea0003800000 */
.L_x_37:
[----:B------:R-:W-:-:S05]  /*2110*/  UMOV UR31, URZ ;  /* 0x000000ff001f7c82 */ /* 0x000fca0008000000 */
.L_x_41:
[----:B------:R-:W-:Y:S02]  /*2120*/  USHF.L.U32 UR32, UR33, 0xa, URZ ;  /* 0x0000000a21207899 */ /* 0x000fe400080006ff */
[----:B------:R-:W-:Y:S02]  /*2130*/  UIADD3 UR25, UPT, UPT, UR33, 0x1, URZ ;  /* 0x0000000121197890 */ /* 0x000fe4000fffe0ff */
[----:B------:R-:W-:Y:S02]  /*2140*/  UISETP.GT.U32.AND UP0, UPT, UR31, 0x1e, UPT ;  /* 0x0000001e1f00788c */ /* 0x000fe4000bf04070 */
[----:B------:R-:W-:Y:S02]  /*2150*/  UIADD3 UR16, UPT, UPT, UR32, 0x6, URZ ;  /* 0x0000000620107890 */ /* 0x000fe4000fffe0ff */
[----:B---3--:R-:W-:Y:S02]  /*2160*/  ULEA UR62, UR33, UR20, 0x6 ;  /* 0x00000014213e7291 */ /* 0x008fe4000f8e30ff */
[----:B------:R-:W-:Y:S01]  /*2170*/  ULEA UR58, UR33, UR19, 0x6 ;  /* 0x00000013213a7291 */ /* 0x000fe2000f8e30ff */
[----:B------:R-:W-:Y:S01]  /*2180*/  PLOP3.LUT P0, PT, PT, PT, UP0, 0x80, 0x8 ;  /* 0x000000000008781c */ /* 0x000fe20003f0f008 */
[----:B------:R-:W-:Y:S02]  /*2190*/  ULEA UR13, UR33, UR12, 0x3 ;  /* 0x0000000c210d7291 */ /* 0x000fe4000f8e18ff */
[----:B------:R-:W-:Y:S02]  /*21a0*/  UISETP.NE.AND UP1, UPT, UR25, 0x5, UPT ;  /* 0x000000051900788c */ /* 0x000fe4000bf25270 */
[----:B------:R-:W-:Y:S02]  /*21b0*/  UIADD3 UR54, UPT, UPT, UR32, UR24, URZ ;  /* 0x0000001820367290 */ /* 0x000fe4000fffe0ff */
[----:B------:R-:W-:Y:S02]  /*21c0*/  UIADD3 UR52, UPT, UPT, UR32, UR21, URZ ;  /* 0x0000001520347290 */ /* 0x000fe4000fffe0ff */
[----:B------:R-:W-:Y:S02]  /*21d0*/  UIADD3 UR48, UPT, UPT, UR24, 0x2, UR32 ;  /* 0x0000000218307890 */ /* 0x000fe4000fffe020 */
[----:B------:R-:W-:Y:S02]  /*21e0*/  UIADD3 UR46, UPT, UPT, UR21, 0x2, UR32 ;  /* 0x00000002152e7890 */ /* 0x000fe4000fffe020 */
[----:B------:R-:W-:Y:S02]  /*21f0*/  UIADD3 UR42, UPT, UPT, UR24, 0x4, UR32 ;  /* 0x00000004182a7890 */ /* 0x000fe4000fffe020 */
[----:B------:R-:W-:Y:S02]  /*2200*/  UIADD3 UR30, UPT, UPT, UR16, UR24, URZ ;  /* 0x00000018101e7290 */ /* 0x000fe4000fffe0ff */
[----:B------:R-:W-:Y:S02]  /*2210*/  UIADD3 UR60, UPT, UPT, UR62, 0x20, URZ ;  /* 0x000000203e3c7890 */ /* 0x000fe4000fffe0ff */
[----:B------:R-:W-:Y:S02]  /*2220*/  UIADD3 UR56, UPT, UPT, UR58, 0x20, URZ ;  /* 0x000000203a387890 */ /* 0x000fe4000fffe0ff */
[----:B------:R-:W-:Y:S02]  /*2230*/  UIADD3 UR32, UPT, UPT, UR21, 0x4, UR32 ;  /* 0x0000000415207890 */ /* 0x000fe4000fffe020 */
[----:B------:R-:W-:Y:S02]  /*2240*/  UIADD3 UR29, UPT, UPT, UR13, 0x28, URZ ;  /* 0x000000280d1d7890 */ /* 0x000fe4000fffe0ff */
[----:B------:R-:W-:Y:S02]  /*2250*/  USEL UR27, URZ, 0x1, UP1 ;  /* 0x00000001ff1b7887 */ /* 0x000fe40008800000 */
[----:B------:R-:W-:Y:S02]  /*2260*/  UIADD3 UR16, UPT, UPT, UR16, UR21, URZ ;  /* 0x0000001510107290 */ /* 0x000fe4000fffe0ff */
[----:B------:R-:W-:Y:S01]  /*2270*/  USEL UR33, UR25, URZ, UP1 ;  /* 0x000000ff19217287 */ /* 0x000fe20008800000 */
[----:B------:R-:W-:Y:S01]  /*2280*/  UMOV UR63, 0x4008 ;  /* 0x00004008003f7882 */ /* 0x000fe20000000000 */
        /* <DEDUP_REMOVED lines=8> */
[----:B----4-:R-:W-:Y:S05]  /*2310*/  @P1 BRA `(.L_x_39) ;  /* 0x0000000000101947 */ /* 0x010fea0003800000 */
[----:B------:R-:W-:Y:S06]  /*2320*/  USHF.L.U32 UR25, UR34, 0x1f, URZ ;  /* 0x0000001f22197899 */ /* 0x000fec00080006ff */
[----:B--2---:R-:W-:Y:S04]  /*2330*/  MOV R2, UR25 ;  /* 0x0000001900027c02 */ /* 0x004fe80008000f00 */
[----:B------:R-:W2:Y:S02]  /*2340*/  SYNCS.PHASECHK.TRANS64.TRYWAIT P1, [UR13], R2 ;  /* 0x00000002ff0075a7 */ /* 0x000ea4000802110d */
[----:B--2---:R-:W-:Y:S05]  /*2350*/  @!P1 BRA `(.L_x_40) ;  /* 0x00000028008c9947 */ /* 0x004fea0003800000 */
.L_x_39:
[----:B------:R-:W-:Y:S01]  /*2360*/  ULOP3.LUT UR34, UR34, UR27, URZ, 0x3c, !UPT ;  /* 0x0000001b22227292 */ /* 0x000fe2000f8e3cff */
[----:B------:R-:W-:Y:S01]  /*2370*/  PLOP3.LUT P1, PT, PT, PT, PT, 0x80, 0x8 ;  /* 0x000000000008781c */ /* 0x000fe20003f2f070 */
[----:B------:R-:W-:Y:S01]  /*2380*/  UIADD3 UR31, UPT, UPT, UR31, 0x1, URZ ;  /* 0x000000011f1f7890 */ /* 0x000fe2000fffe0ff */
[----:B------:R3:W-:Y:S01]  /*2390*/  UTCCP.T.S.4x32dp128bit tmem[UR36+0x100], gdesc[UR62] ;  /* 0x0001003e240079e7 */ /* 0x0007e20009100000 */
[----:B------:R-:W-:Y:S01]  /*23a0*/  UMOV UR68, UR16 ;  /* 0x0000001000447c82 */ /* 0x000fe20008000000 */
[----:B------:R-:W-:Y:S01]  /*23b0*/  @!UP0 USHF.L.U32 UR13, UR34, 0x1f, URZ ;  /* 0x0000001f220d8899 */ /* 0x000fe200080006ff */
[----:B------:R3:W-:Y:S01]  /*23c0*/  UTCCP.T.S.4x32dp128bit tmem[UR36+0x104], gdesc[UR60] ;  /* 0x0001043c240079e7 */ /* 0x0007e20009100000 */
[----:B------:R-:W-:Y:S01]  /*23d0*/  @!UP0 ULEA UR16, UR33, UR12, 0x3 ;  /* 0x0000000c21108291 */ /* 0x000fe2000f8e18ff */
[----:B------:R3:W-:Y:S01]  /*23e0*/  UTCCP.T.S.4x32dp128bit tmem[UR36+0x110], gdesc[UR58] ;  /* 0x0001103a240079e7 */ /* 0x0007e20009100000 */
[----:B------:R3:W-:Y:S01]  /*23f0*/  UTCCP.T.S.4x32dp128bit tmem[UR36+0x114], gdesc[UR56] ;  /* 0x00011438240079e7 */ /* 0x0007e20009100000 */
[----:B------:R3:W-:Y:S01]  /*2400*/  UTCQMMA gdesc[UR52], gdesc[UR54], tmem[UR17], tmem[UR50], idesc[UR51], tmem[UR10], UP2 ;  /* 0x000a323634007dea */ /* 0x0007e20009000311 */
[----:B------:R-:W-:Y:S01]  /*2410*/  UMOV UR64, UR32 ;  /* 0x0000002000407c82 */ /* 0x000fe20008000000 */
[----:B------:R-:W-:Y:S01]  /*2420*/  UMOV UR65, 0x40004040 ;  /* 0x4000404000417882 */ /* 0x000fe20000000000 */
[----:B--2---:R-:W-:Y:S01]  /*2430*/  MOV R2, UR13 ;  /* 0x0000000d00027c02 */ /* 0x004fe20008000f00 */
[----:B------:R3:W-:Y:S01]  /*2440*/  UTCQMMA gdesc[UR46], gdesc[UR48], tmem[UR17], tmem[UR44], idesc[UR45], tmem[UR6], UPT ;  /* 0x00062c302e007dea */ /* 0x0007e2000b800311 */
[----:B------:R-:W-:Y:S01]  /*2450*/  UMOV UR66, UR30 ;  /* 0x0000001e00427c82 */ /* 0x000fe20008000000 */
[----:B------:R-:W-:Y:S01]  /*2460*/  UMOV UR67, 0x40004040 ;  /* 0x4000404000437882 */ /* 0x000fe20000000000 */
[----:B------:R-:W-:Y:S01]  /*2470*/  UMOV UR69, 0x40004040 ;  /* 0x4000404000457882 */ /* 0x000fe20000000000 */
[----:B------:R3:W-:Y:S01]  /*2480*/  UTCQMMA gdesc[UR64], gdesc[UR42], tmem[UR17], tmem[UR40], idesc[UR41], tmem[UR8], UPT ;  /* 0x0008282a40007dea */ /* 0x0007e2000b800311 */
[----:B------:R3:W-:Y:S01]  /*2490*/  UTCQMMA gdesc[UR68], gdesc[UR66], tmem[UR17], tmem[UR38], idesc[UR39], tmem[UR4], UPT ;  /* 0x0004264244007dea */ /* 0x0007e2000b800311 */
[----:B------:R3:W-:Y:S01]  /*24a0*/  UTCBAR.MULTICAST [UR29], URZ, UR28 ;  /* 0x000000ff1d0073e9 */ /* 0x0007e2000800081c */
[----:B------:R3:W4:Y:S01]  /*24b0*/  @!P0 SYNCS.PHASECHK.TRANS64.TRYWAIT P1, [UR16], R2 ;  /* 0x00000002ff0085a7 */ /* 0x0007220008021110 */
[----:B------:R-:W-:Y:S02]  /*24c0*/  UISETP.NE.AND UP0, UPT, UR31, 0x20, UPT ;  /* 0x000000201f00788c */ /* 0x000fe4000bf05270 */
[----:B------:R-:W-:Y:S07]  /*24d0*/  UPLOP3.LUT UP2, UPT, UPT, UPT, UPT, 0x80, 0x8 ;  /* 0x000000000008789c */ /* 0x000fee0003f4f070 */
[----:B------:R-:W-:Y:S05]  /*24e0*/  BRA.U UP0, `(.L_x_41) ;  /* 0xfffffffd000c7547 */ /* 0x000fea000b83ffff */
[----:B------:R-:W-:Y:S01]  /*24f0*/  UIADD3 UR35, UPT, UPT, UR35, 0x1, URZ ;  /* 0x0000000123237890 */ /* 0x000fe2000fffe0ff */
[----:B------:R-:W-:Y:S01]  /*2500*/  LEA R3, R6, UR12, 0x3 ;  /* 0x0000000c06037c11 */ /* 0x000fe2000f8e18ff */
[----:B------:R-:W-:Y:S01]  /*2510*/  UIADD3 UR18, UPT, UPT, UR18, 0x50, URZ ;  /* 0x0000005012127890 */ /* 0x000fe2000fffe0ff */
[----:B---3--:R-:W-:Y:S01]  /*2520*/  IMAD.U32 R2, R5, -0x80000000, RZ ;  /* 0x8000000005027824 */ /* 0x008fe200078e00ff */
[----:B------:R-:W-:-:S04]  /*2530*/  UISETP.NE.AND UP0, UPT, UR35, 0x2, UPT ;  /* 0x000000022300788c */ /* 0x000fc8000bf05270 */
[----:B------:R-:W-:Y:S02]  /*2540*/  USEL UR13, URZ, 0x1, UP0 ;  /* 0x00000001ff0d7887 */ /* 0x000fe40008000000 */
[----:B------:R-:W-:Y:S01]  /*2550*/  USEL UR35, UR35, URZ, UP0 ;  /* 0x000000ff23237287 */ /* 0x000fe20008000000 */
[----:B------:R2:W-:Y:S03]  /*2560*/  UTCBAR.MULTICAST [UR18], URZ, UR26 ;  /* 0x000000ff120073e9 */ /* 0x0005e6000800081a */
[----:B------:R-:W-:Y:S01]  /*2570*/  ULEA UR16, UR35, UR12, 0x3 ;  /* 0x0000000c23107291 */ /* 0x000fe2000f8e18ff */
[----:B------:R-:W-:-:S05]  /*2580*/  LOP3.LUT R7, R7, UR13, RZ, 0x3c, !PT ;  /* 0x0000000d07077c12 */ /* 0x000fca000f8e3cff */
[----:B------:R-:W-:-:S04]  /*2590*/  IMAD.U32 R4, R7, -0x80000000, RZ ;  /* 0x8000000007047824 */ /* 0x000fc800078e00ff */
[----:B------:R2:W-:Y:S01]  /*25a0*/  SYNCS.PHASECHK.TRANS64.TRYWAIT PT, [UR16+0x60], R4 ;  /* 0x00006004ff0075a7 */ /* 0x0005e200080e1110 */
[----:B------:R-:W3:Y:S02]  /*25b0*/  SYNCS.PHASECHK.TRANS64.TRYWAIT P0, [R3+URZ+0x70], R2 ;  /* 0x00007002030075a7 */ /* 0x000ee400080011ff */
[----:B--23--:R-:W-:Y:S05]  /*25c0*/  @!P0 BRA `(.L_x_42) ;  /* 0x0000002800108947 */ /* 0x00cfea0003800000 */
.L_x_86:
[C---:B------:R-:W-:Y:S01]  /*25d0*/  LEA R2, R6.reuse, UR12, 0x4 ;  /* 0x0000000c06027c11 */ /* 0x040fe2000f8e20ff */
[----:B------:R-:W-:-:S05]  /*25e0*/  VIADD R6, R6, 0x1 ;  /* 0x0000000106067836 */ /* 0x000fca0000000000 */
[----:B------:R-:W3:Y:S01]  /*25f0*/  LDS R2, [R2+0x30c1c] ;  /* 0x030c1c0002027984 */ /* 0x000ee20000000800 */
[C---:B----4-:R-:W-:Y:S01]  /*2600*/  ISETP.NE.AND P1, PT, R6.reuse, 0x2, PT ;  /* 0x000000020600780c */ /* 0x050fe20003f25270 */
[----:B------:R4:W-:Y:S06]  /*2610*/  MEMBAR.ALL.CTA ;  /* 0x0000000000007992 */ /* 0x0009ec0000008000 */
[----:B----4-:R-:W4:Y:S01]  /*2620*/  FENCE.VIEW.ASYNC.S ;  /* 0x00000000000073c6 */ /* 0x010f220000000000 */
[----:B------:R-:W-:Y:S02]  /*2630*/  SEL R4, RZ, 0x1, P1 ;  /* 0x00000001ff047807 */ /* 0x000fe40000800000 */
[----:B------:R-:W-:-:S02]  /*2640*/  SEL R6, R6, RZ, P1 ;  /* 0x000000ff06067207 */ /* 0x000fc40000800000 */
[----:B------:R-:W-:Y:S01]  /*2650*/  LOP3.LUT R5, R5, R4, RZ, 0x3c, !PT ;  /* 0x0000000405057212 */ /* 0x000fe200078e3cff */
[----:B----4-:R4:W-:Y:S01]  /*2660*/  SYNCS.ARRIVE.TRANS64.ART0 RZ, [R3+URZ+0x80], R0 ;  /* 0x0000800003ff79a7 */ /* 0x0109e200085000ff */
[----:B---3--:R-:W-:-:S13]  /*2670*/  ISETP.NE.AND P0, PT, R2, 0x1, PT ;  /* 0x000000010200780c */ /* 0x008fda0003f05270 */
[----:B----4-:R-:W-:Y:S05]  /*2680*/  @!P0 BRA `(.L_x_43) ;  /* 0xfffffff800708947 */ /* 0x010fea000383ffff */
[----:B------:R-:W-:-:S06]  /*2690*/  UIADD3 UR35, UPT, UPT, UR35, 0x1, URZ ;  /* 0x0000000123237890 */ /* 0x000fcc000fffe0ff */
[----:B------:R-:W-:Y:S02]  /*26a0*/  MOV R2, UR35 ;  /* 0x0000002300027c02 */ /* 0x000fe40008000f00 */
.L_x_36:
[----:B------:R-:W-:-:S09]  /*26b0*/  UISETP.NE.AND UP0, UPT, UR15, URZ, UPT ;  /* 0x000000ff0f00728c */ /* 0x000fd2000bf05270 */
[----:B------:R-:W-:Y:S05]  /*26c0*/  BRA.U UP0, `(.L_x_34) ;  /* 0x0000000100207547 */ /* 0x000fea000b800000 */
[----:B------:R-:W-:-:S04]  /*26d0*/  ISETP.NE.AND P0, PT, R2, 0x2, PT ;  /* 0x000000020200780c */ /* 0x000fc80003f05270 */
[----:B------:R-:W-:Y:S02]  /*26e0*/  SEL R0, RZ, 0x1, P0 ;  /* 0x00000001ff007807 */ /* 0x000fe40000000000 */
[----:B------:R-:W-:Y:S02]  /*26f0*/  SEL R2, R2, RZ, P0 ;  /* 0x000000ff02027207 */ /* 0x000fe40000000000 */
[----:B------:R-:W-:Y:S02]  /*2700*/  LOP3.LUT R0, R7, R0, RZ, 0x3c, !PT ;  /* 0x0000000007007212 */ /* 0x000fe400078e3cff */
[----:B------:R-:W-:-:S03]  /*2710*/  LEA R2, R2, UR12, 0x3 ;  /* 0x0000000c02027c11 */ /* 0x000fc6000f8e18ff */
[----:B------:R-:W-:-:S04]  /*2720*/  IMAD.U32 R4, R0, -0x80000000, RZ ;  /* 0x8000000000047824 */ /* 0x000fc800078e00ff */
[----:B------:R-:W3:Y:S02]  /*2730*/  SYNCS.PHASECHK.TRANS64.TRYWAIT P0, [R2+URZ+0x60], R4 ;  /* 0x00006004020075a7 */ /* 0x000ee400080011ff */
[----:B---3--:R-:W-:Y:S05]  /*2740*/  @!P0 BRA `(.L_x_44) ;  /* 0x0000002400cc8947 */ /* 0x008fea0003800000 */
.L_x_34:
[----:B------:R-:W-:-:S13]  /*2750*/  ISETP.GT.AND P0, PT, R124, 0x3, PT ;  /* 0x000000037c00780c */ /* 0x000fda0003f04270 */
[----:B-1----:R-:W-:Y:S05]  /*2760*/  @P0 EXIT ;  /* 0x000000000000094d */ /* 0x002fea0003800000 */
[----:B------:R-:W-:-:S13]  /*2770*/  ISETP.NE.AND P0, PT, R124, RZ, PT ;  /* 0x000000ff7c00720c */ /* 0x000fda0003f05270 */
[----:B------:R-:W-:Y:S05]  /*2780*/  @P0 BRA `(.L_x_45) ;  /* 0x0000000000b80947 */ /* 0x000fea0003800000 */
[----:B------:R-:W1:Y:S01]  /*2790*/  S2UR UR5, SR_CgaCtaId ;  /* 0x00000000000579c3 */ /* 0x000e620000008800 */
[----:B------:R-:W-:Y:S01]  /*27a0*/  NOP ;  /* 0x0000000000007918 */ /* 0x000fe20000000000 */
[----:B------:R-:W-:Y:S02]  /*27b0*/  UMOV UR4, 0x40 ;  /* 0x0000004000047882 */ /* 0x000fe40000000000 */
[----:B-1----:R-:W-:-:S09]  /*27c0*/  ULEA UR4, UR5, UR4, 0x18 ;  /* 0x0000000405047291 */ /* 0x002fd2000f8ec0ff */
[----:B---3--:R-:W1:Y:S01]  /*27d0*/  LDS.U8 R0, [UR4] ;  /* 0x00000004ff007984 */ /* 0x008e620008000000 */
[----:B------:R-:W-:Y:S02]  /*27e0*/  UMOV UR4, 0x400 ;  /* 0x0000040000047882 */ /* 0x000fe40000000000 */
[----:B------:R-:W-:Y:S01]  /*27f0*/  ULEA UR4, UR5, UR4, 0x18 ;  /* 0x0000000405047291 */ /* 0x000fe2000f8ec0ff */
[----:B-1----:R-:W-:-:S13]  /*2800*/  ISETP.NE.AND P0, PT, R0, RZ, PT ;  /* 0x000000ff0000720c */ /* 0x002fda0003f05270 */
[----:B------:R-:W-:Y:S05]  /*2810*/  @P0 BRA `(.L_x_46) ;  /* 0x00000000007c0947 */ /* 0x000fea0003800000 */
[----:B------:R-:W-:-:S13]  /*2820*/  ELECT P0, URZ, PT ;  /* 0x0000000000ff782f */ /* 0x000fda0003800000 */
[----:B------:R-:W-:Y:S05]  /*2830*/  @!P0 BRA `(.L_x_47) ;  /* 0x0000000000848947 */ /* 0x000fea0003800000 */
[----:B------:R-:W-:-:S05]  /*2840*/  UMOV UR6, 0x10 ;  /* 0x0000001000067882 */ /* 0x000fca0000000000 */
[----:B------:R-:W-:Y:S04]  /*2850*/  DEPBAR.LE SB1, 0x36 ;  /* 0x00009d800000791a */ /* 0x000fe80000000000 */
[----:B------:R-:W1:Y:S02]  /*2860*/  UTCATOMSWS.FIND_AND_SET.ALIGN UP0, UR6, UR6 ;  /* 0x00000006000675e3 */ /* 0x000e640008000800 */
[----:B-1----:R-:W-:Y:S01]  /*2870*/  PLOP3.LUT P0, PT, PT, PT, UP0, 0x80, 0x8 ;  /* 0x000000000008781c */ /* 0x002fe20003f0f008 */
[----:B--2---:R-:W-:-:S03]  /*2880*/  IMAD.U32 R3, RZ, RZ, UR6 ;  /* 0x00000006ff037e24 */ /* 0x004fc6000f8e00ff */
[----:B------:R-:W-:-:S04]  /*2890*/  SEL R0, RZ, 0xffffffff, !P0 ;  /* 0xffffffffff007807 */ /* 0x000fc80004000000 */
[----:B------:R-:W-:-:S13]  /*28a0*/  ISETP.NE.AND P0, PT, R0, RZ, PT ;  /* 0x000000ff0000720c */ /* 0x000fda0003f05270 */
[----:B------:R-:W-:Y:S05]  /*28b0*/  @P0 BRA `(.L_x_48) ;  /* 0x0000000000240947 */ /* 0x000fea0003800000 */
.L_x_49:
[----:B------:R-:W-:Y:S05]  /*28c0*/  NANOSLEEP 0x64 ;  /* 0x000000640000795d */ /* 0x000fea0003800000 */
[----:B------:R-:W-:-:S05]  /*28d0*/  UMOV UR6, 0x10 ;  /* 0x0000001000067882 */ /* 0x000fca0000000000 */
[----:B------:R-:W-:Y:S04]  /*28e0*/  DEPBAR.LE SB1, 0x36 ;  /* 0x00009d800000791a */ /* 0x000fe80000000000 */
[----:B------:R-:W1:Y:S02]  /*28f0*/  UTCATOMSWS.FIND_AND_SET.ALIGN UP0, UR6, UR6 ;  /* 0x00000006000675e3 */ /* 0x000e640008000800 */
[----:B-1----:R-:W-:Y:S01]  /*2900*/  PLOP3.LUT P0, PT, PT, PT, UP0, 0x80, 0x8 ;  /* 0x000000000008781c */ /* 0x002fe20003f0f008 */
[----:B------:R-:W-:-:S03]  /*2910*/  IMAD.U32 R3, RZ, RZ, UR6 ;  /* 0x00000006ff037e24 */ /* 0x000fc6000f8e00ff */
[----:B------:R-:W-:-:S04]  /*2920*/  SEL R0, RZ, 0xffffffff, !P0 ;  /* 0xffffffffff007807 */ /* 0x000fc80004000000 */
[----:B------:R-:W-:-:S13]  /*2930*/  ISETP.NE.AND P0, PT, R0, RZ, PT ;  /* 0x000000ff0000720c */ /* 0x000fda0003f05270 */
[----:B------:R-:W-:Y:S05]  /*2940*/  @!P0 BRA `(.L_x_49) ;  /* 0xfffffffc00dc8947 */ /* 0x000fea000383ffff */
.L_x_48:
[C---:B------:R-:W-:Y:S01]  /*2950*/  R2UR UR7, R3.reuse ;  /* 0x00000000030772ca */ /* 0x040fe200000e0000 */
[----:B------:R-:W-:Y:S01]  /*2960*/  IMAD.MOV.U32 R0, RZ, RZ, 0xffff ;  /* 0x0000ffffff007424 */ /* 0x000fe200078e00ff */
[----:B------:R-:W-:Y:S02]  /*2970*/  UMOV UR6, 0x50 ;  /* 0x0000005000067882 */ /* 0x000fe40000000000 */
[----:B------:R-:W-:Y:S02]  /*2980*/  ULEA UR6, UR5, UR6, 0x18 ;  /* 0x0000000605067291 */ /* 0x000fe4000f8ec0ff */
[----:B------:R-:W-:Y:S01]  /*2990*/  SHF.L.U32 R0, R0, R3, RZ ;  /* 0x0000000300007219 */ /* 0x000fe200000006ff */
[----:B------:R-:W-:-:S06]  /*29a0*/  IMAD.SHL.U32 R3, R3, 0x20, RZ ;  /* 0x0000002003037824 */ /* 0x000fcc00078e00ff */
[----:B------:R-:W-:-:S04]  /*29b0*/  UIADD3 UR7, UPT, UPT, UR7, 0x10, URZ ;  /* 0x0000001007077890 */ /* 0x000fc8000fffe0ff */
[----:B------:R-:W-:-:S06]  /*29c0*/  USHF.L.U32 UR7, UR14, UR7, URZ ;  /* 0x000000070e077299 */ /* 0x000fcc00080006ff */
[----:B------:R-:W-:-:S05]  /*29d0*/  LOP3.LUT R0, R0, UR7, RZ, 0xfc, !PT ;  /* 0x0000000700007c12 */ /* 0x000fca000f8efcff */
[----:B------:R1:W-:Y:S04]  /*29e0*/  ATOMS.OR RZ, [UR6], R0 ;  /* 0x00000000ffff798c */ /* 0x0003e8000b000006 */
[----:B------:R1:W-:Y:S01]  /*29f0*/  STS [UR4+0x98], R3 ;  /* 0x00009803ff007988 */ /* 0x0003e20008000804 */
[----:B------:R-:W-:Y:S05]  /*2a00*/  BRA `(.L_x_47) ;  /* 0x0000000000107947 */ /* 0x000fea0003800000 */
.L_x_46:
[----:B------:R-:W-:Y:S02]  /*2a10*/  MOV R0, 0xffffffff ;  /* 0xffffffff00007802 */ /* 0x000fe40000000f00 */
[----:B------:R-:W-:-:S03]  /*2a20*/  MOV R2, 0x2a50 ;  /* 0x00002a5000027802 */ /* 0x000fc60000000f00 */
[----:B------:R1:W-:Y:S04]  /*2a30*/  STS [UR4+0x98], R0 ;  /* 0x00009800ff007988 */ /* 0x0003e80008000804 */
[----:B-12---:R-:W-:Y:S05]  /*2a40*/  CALL.REL.NOINC `($__internal_1_$__cuda_sm10x_tcgen05_guardrail_trap_phase_invalid_during_alloc) ;  /* 0x0000002400787944 */ /* 0x006fea0003c00000 */
.L_x_47:
[----:B------:R-:W-:Y:S05]  /*2a50*/  WARPSYNC.ALL ;  /* 0x0000000000007948 */ /* 0x000fea0003800000 */
[----:B------:R-:W-:Y:S01]  /*2a60*/  NOP ;  /* 0x0000000000007918 */ /* 0x000fe20000000000 */
.L_x_45:
[----:B------:R-:W4:Y:S08]  /*2a70*/  S2UR UR4, SR_CgaCtaId ;  /* 0x00000000000479c3 */ /* 0x000f300000008800 */
[----:B------:R-:W-:Y:S06]  /*2a80*/  BAR.SYNC.DEFER_BLOCKING 0x3, 0xa0 ;  /* 0x00c2800000007b1d */ /* 0x000fec0000010000 */
[----:B------:R-:W-:-:S02]  /*2a90*/  UMOV UR5, 0x400 ;  /* 0x0000040000057882 */ /* 0x000fc40000000000 */
[----:B----4-:R-:W-:-:S06]  /*2aa0*/  ULEA UR4, UR4, UR5, 0x18 ;  /* 0x0000000504047291 */ /* 0x010fcc000f8ec0ff */
[----:B------:R-:W-:-:S05]  /*2ab0*/  MOV R87, UR4 ;  /* 0x0000000400577c02 */ /* 0x000fca0008000f00 */
[----:B------:R4:W1:Y:S01]  /*2ac0*/  LDS R123, [R87+0x98] ;  /* 0x00009800577b7984 */ /* 0x0008620000000800 */
[----:B------:R-:W5:Y:S02]  /*2ad0*/  SYNCS.PHASECHK.TRANS64.TRYWAIT P0, [R87+URZ+0x70], RZ ;  /* 0x000070ff570075a7 */ /* 0x000f6400080011ff */
[----:B-1--45:R-:W-:Y:S05]  /*2ae0*/  @!P0 BRA `(.L_x_50) ;  /* 0x0000002000fc8947 */ /* 0x032fea0003800000 */
.L_x_88:
[----:B------:R-:W4:Y:S01]  /*2af0*/  LDS.128 R88, [R87+0x30c10] ;  /* 0x030c100057587984 */ /* 0x000f220000000c00 */
[----:B---3--:R-:W-:Y:S01]  /*2b00*/  HFMA2 R0, -RZ, RZ, 0, 5.9604644775390625e-08 ;  /* 0x00000001ff007431 */ /* 0x008fe200000001ff */
[----:B------:R3:W-:Y:S06]  /*2b10*/  MEMBAR.ALL.CTA ;  /* 0x0000000000007992 */ /* 0x0007ec0000008000 */
[----:B---3--:R-:W3:Y:S02]  /*2b20*/  FENCE.VIEW.ASYNC.S ;  /* 0x00000000000073c6 */ /* 0x008ee40000000000 */
[----:B---3--:R3:W-:Y:S01]  /*2b30*/  SYNCS.ARRIVE.TRANS64.ART0 RZ, [R87+URZ+0x80], R0 ;  /* 0x0000800057ff79a7 */ /* 0x0087e200085000ff */
[----:B----4-:R-:W-:-:S13]  /*2b40*/  ISETP.NE.AND P0, PT, R91, 0x1, PT ;  /* 0x000000015b00780c */ /* 0x010fda0003f05270 */
[----:B---3--:R-:W-:Y:S05]  /*2b50*/  @P0 BRA `(.L_x_51) ;  /* 0x0000001800c80947 */ /* 0x008fea0003800000 */
[----:B--2---:R-:W-:Y:S01]  /*2b60*/  IMAD.SHL.U32 R3, R104, 0x40, RZ ;  /* 0x0000004068037824 */ /* 0x004fe200078e00ff */
[----:B------:R-:W-:Y:S01]  /*2b70*/  SHF.R.U32.HI R2, RZ, 0x5, R104 ;  /* 0x00000005ff027819 */ /* 0x000fe20000011668 */
[----:B------:R-:W2:Y:S01]  /*2b80*/  S2UR UR8, SR_CgaCtaId ;  /* 0x00000000000879c3 */ /* 0x000ea20000008800 */
[----:B------:R-:W3:Y:S01]  /*2b90*/  S2R R102, SR_LANEID ;  /* 0x0000000000667919 */ /* 0x000ee20000000000 */
[----:B------:R-:W-:Y:S01]  /*2ba0*/  IMAD R122, R124, 0x4, R87 ;  /* 0x000000047c7a7824 */ /* 0x000fe200078e0257 */
[----:B------:R-:W-:Y:S01]  /*2bb0*/  LOP3.LUT R3, R3, 0x7c0, RZ, 0xc0, !PT ;  /* 0x000007c003037812 */ /* 0x000fe200078ec0ff */
[----:B------:R-:W-:Y:S01]  /*2bc0*/  IMAD.MOV.U32 R108, RZ, RZ, 0x1 ;  /* 0x00000001ff6c7424 */ /* 0x000fe200078e00ff */
[----:B------:R-:W-:Y:S01]  /*2bd0*/  CS2R R106, SRZ ;  /* 0x00000000006a7805 */ /* 0x000fe2000001ff00 */
[----:B------:R-:W-:Y:S01]  /*2be0*/  IMAD.MOV.U32 R105, RZ, RZ, RZ ;  /* 0x000000ffff697224 */ /* 0x000fe200078e00ff */
[----:B------:R-:W-:Y:S01]  /*2bf0*/  UMOV UR9, 0x400 ;  /* 0x0000040000097882 */ /* 0x000fe20000000000 */
[----:B------:R-:W-:Y:S01]  /*2c00*/  IMAD R4, R2, 0x800, R3 ;  /* 0x0000080002047824 */ /* 0x000fe200078e0203 */
[----:B------:R-:W4:Y:S01]  /*2c10*/  LDCU.64 UR10, c[0x0][0x348] ;  /* 0x00006900ff0a77ac */ /* 0x000f220008000a00 */
[----:B------:R-:W-:-:S02]  /*2c20*/  IMAD.SHL.U32 R3, R104, 0x80, RZ ;  /* 0x0000008068037824 */ /* 0x000fc400078e00ff */
[----:B------:R-:W-:Y:S02]  /*2c30*/  IMAD.IADD R5, R87, 0x1, R4 ;  /* 0x0000000157057824 */ /* 0x000fe400078e0204 */
[C---:B------:R-:W-:Y:S01]  /*2c40*/  IMAD R109, R2.reuse, 0x200000, R123 ;  /* 0x00200000026d7824 */ /* 0x040fe200078e027b */
[----:B------:R-:W-:Y:S01]  /*2c50*/  LOP3.LUT R3, R3, 0xf80, RZ, 0xc0, !PT ;  /* 0x00000f8003037812 */ /* 0x000fe200078ec0ff */
[C---:B------:R-:W-:Y:S02]  /*2c60*/  VIADD R4, R5.reuse, 0x4430 ;  /* 0x0000443005047836 */ /* 0x040fe40000000000 */
[----:B------:R-:W-:Y:S02]  /*2c70*/  VIADD R7, R5, 0x4420 ;  /* 0x0000442005077836 */ /* 0x000fe40000000000 */
[----:B------:R-:W-:Y:S01]  /*2c80*/  IMAD R6, R2, 0x1000, R3 ;  /* 0x0000100002067824 */ /* 0x000fe200078e0203 */
[----:B------:R-:W-:Y:S02]  /*2c90*/  SHF.R.U32.HI R121, RZ, 0x3, R4 ;  /* 0x00000003ff797819 */ /* 0x000fe40000011604 */
[----:B------:R-:W-:Y:S01]  /*2ca0*/  SHF.R.U32.HI R120, RZ, 0x3, R7 ;  /* 0x00000003ff787819 */ /* 0x000fe20000011607 */
[----:B------:R-:W-:Y:S01]  /*2cb0*/  IMAD.IADD R3, R87, 0x1, R6 ;  /* 0x0000000157037824 */ /* 0x000fe200078e0206 */
[----:B------:R-:W-:Y:S01]  /*2cc0*/  LOP3.LUT R121, R4, 0x30, R121, 0x78, !PT ;  /* 0x0000003004797812 */ /* 0x000fe200078e7879 */
[----:B------:R-:W-:Y:S01]  /*2cd0*/  VIADD R4, R5, 0x4410 ;  /* 0x0000441005047836 */ /* 0x000fe20000000000 */
[----:B------:R-:W-:Y:S01]  /*2ce0*/  LOP3.LUT R120, R7, 0x30, R120, 0x78, !PT ;  /* 0x0000003007787812 */ /* 0x000fe200078e7878 */
[----:B------:R-:W-:Y:S01]  /*2cf0*/  VIADD R5, R5, 0x4400 ;  /* 0x0000440005057836 */ /* 0x000fe20000000000 */
[----:B--2---:R-:W-:Y:S01]  /*2d00*/  ULEA UR7, UR8, UR9, 0x18 ;  /* 0x0000000908077291 */ /* 0x004fe2000f8ec0ff */
[C---:B------:R-:W-:Y:S01]  /*2d10*/  VIADD R6, R3.reuse, 0x430 ;  /* 0x0000043003067836 */ /* 0x040fe20000000000 */
[----:B------:R-:W-:Y:S01]  /*2d20*/  SHF.R.U32.HI R119, RZ, 0x3, R4 ;  /* 0x00000003ff777819 */ /* 0x000fe20000011604 */
[----:B------:R-:W-:Y:S01]  /*2d30*/  VIADD R7, R3, 0x420 ;  /* 0x0000042003077836 */ /* 0x000fe20000000000 */
[----:B------:R-:W-:-:S02]  /*2d40*/  SHF.R.U32.HI R118, RZ, 0x3, R5 ;  /* 0x00000003ff767819 */ /* 0x000fc40000011605 */
[----:B------:R-:W-:Y:S01]  /*2d50*/  LOP3.LUT R119, R4, 0x30, R119, 0x78, !PT ;  /* 0x0000003004777812 */ /* 0x000fe200078e7877 */
[----:B------:R-:W-:Y:S01]  /*2d60*/  VIADD R4, R3, 0x410 ;  /* 0x0000041003047836 */ /* 0x000fe20000000000 */
[----:B------:R-:W-:Y:S01]  /*2d70*/  LOP3.LUT R118, R5, 0x30, R118, 0x78, !PT ;  /* 0x0000003005767812 */ /* 0x000fe200078e7876 */
[C---:B------:R-:W-:Y:S01]  /*2d80*/  VIADD R5, R3.reuse, 0x400 ;  /* 0x0000040003057836 */ /* 0x040fe20000000000 */
[----:B------:R-:W-:Y:S02]  /*2d90*/  SHF.R.U32.HI R117, RZ, 0x3, R6 ;  /* 0x00000003ff757819 */ /* 0x000fe40000011606 */
[----:B------:R-:W-:Y:S02]  /*2da0*/  SHF.R.U32.HI R115, RZ, 0x3, R4 ;  /* 0x00000003ff737819 */ /* 0x000fe40000011604 */
[----:B------:R-:W-:Y:S02]  /*2db0*/  SHF.R.U32.HI R114, RZ, 0x3, R5 ;  /* 0x00000003ff727819 */ /* 0x000fe40000011605 */
[----:B------:R-:W-:Y:S01]  /*2dc0*/  LOP3.LUT R117, R6, 0x70, R117, 0x78, !PT ;  /* 0x0000007006757812 */ /* 0x000fe200078e7875 */
[C---:B------:R-:W-:Y:S01]  /*2dd0*/  VIADD R6, R3.reuse, 0x470 ;  /* 0x0000047003067836 */ /* 0x040fe20000000000 */
[----:B------:R-:W-:Y:S01]  /*2de0*/  LOP3.LUT R115, R4, 0x70, R115, 0x78, !PT ;  /* 0x0000007004737812 */ /* 0x000fe200078e7873 */
[----:B------:R-:W-:Y:S01]  /*2df0*/  VIADD R4, R3, 0x450 ;  /* 0x0000045003047836 */ /* 0x000fe20000000000 */
[----:B------:R-:W-:Y:S01]  /*2e00*/  LOP3.LUT R114, R5, 0x70, R114, 0x78, !PT ;  /* 0x0000007005727812 */ /* 0x000fe200078e7872 */
[C---:B------:R-:W-:Y:S01]  /*2e10*/  VIADD R5, R3.reuse, 0x460 ;  /* 0x0000046003057836 */ /* 0x040fe20000000000 */
[----:B------:R-:W-:Y:S01]  /*2e20*/  SHF.R.U32.HI R116, RZ, 0x3, R7 ;  /* 0x00000003ff747819 */ /* 0x000fe20000011607 */
[----:B------:R-:W-:Y:S01]  /*2e30*/  VIADD R3, R3, 0x440 ;  /* 0x0000044003037836 */ /* 0x000fe20000000000 */
[----:B------:R-:W-:-:S02]  /*2e40*/  SHF.R.U32.HI R113, RZ, 0x3, R6 ;  /* 0x00000003ff717819 */ /* 0x000fc40000011606 */
[----:B------:R-:W-:Y:S02]  /*2e50*/  SHF.R.U32.HI R112, RZ, 0x3, R5 ;  /* 0x00000003ff707819 */ /* 0x000fe40000011605 */
[----:B------:R-:W-:Y:S02]  /*2e60*/  SHF.R.U32.HI R111, RZ, 0x3, R4 ;  /* 0x00000003ff6f7819 */ /* 0x000fe40000011604 */
[----:B------:R-:W-:Y:S02]  /*2e70*/  SHF.R.U32.HI R110, RZ, 0x3, R3 ;  /* 0x00000003ff6e7819 */ /* 0x000fe40000011603 */
[----:B------:R-:W-:Y:S02]  /*2e80*/  LOP3.LUT R116, R7, 0x70, R116, 0x78, !PT ;  /* 0x0000007007747812 */ /* 0x000fe400078e7874 */
[----:B------:R-:W-:Y:S02]  /*2e90*/  LOP3.LUT R113, R6, 0x70, R113, 0x78, !PT ;  /* 0x0000007006717812 */ /* 0x000fe400078e7871 */
[----:B------:R-:W-:-:S02]  /*2ea0*/  LOP3.LUT R112, R5, 0x70, R112, 0x78, !PT ;  /* 0x0000007005707812 */ /* 0x000fc400078e7870 */
[----:B------:R-:W-:Y:S02]  /*2eb0*/  LOP3.LUT R111, R4, 0x70, R111, 0x78, !PT ;  /* 0x00000070046f7812 */ /* 0x000fe400078e786f */
[----:B---34-:R-:W-:-:S07]  /*2ec0*/  LOP3.LUT R110, R3, 0x70, R110, 0x78, !PT ;  /* 0x00000070036e7812 */ /* 0x018fce00078e786e */
.L_x_63:
[----:B------:R-:W2:Y:S01]  /*2ed0*/  LDC.64 R6, c[0x0][0x750] ;  /* 0x0001d400ff067b82 */ /* 0x000ea20000000a00 */
[----:B------:R-:W-:-:S04]  /*2ee0*/  IMAD.SHL.U32 R127, R88, 0x80, RZ ;  /* 0x00000080587f7824 */ /* 0x000fc800078e00ff */
[----:B-1----:R-:W-:-:S03]  /*2ef0*/  IMAD.IADD R5, R127, 0x1, R104 ;  /* 0x000000017f057824 */ /* 0x002fc600078e0268 */
[----:B------:R-:W3:Y:S01]  /*2f00*/  LDC.64 R2, c[0x0][0x758] ;  /* 0x0001d600ff027b82 */ /* 0x000ee20000000a00 */
[----:B------:R-:W-:Y:S01]  /*2f10*/  LEA R126, R106, R87, 0x3 ;  /* 0x000000576a7e7211 */ /* 0x000fe200078e18ff */
[----:B--2---:R-:W-:-:S05]  /*2f20*/  IMAD.WIDE R6, R90, 0x4, R6 ;  /* 0x000000045a067825 */ /* 0x004fca00078e0206 */
[----:B------:R2:W5:Y:S01]  /*2f30*/  LDG.E R125, desc[UR22][R6.64] ;  /* 0x00000016067d7981 */ /* 0x000562000c1e1900 */
[----:B---3--:R-:W-:Y:S01]  /*2f40*/  IMAD.WIDE R4, R5, 0x4, R2 ;  /* 0x0000000405047825 */ /* 0x008fe200078e0202 */
[----:B------:R-:W-:-:S04]  /*2f50*/  SHF.L.U32 R3, R105, 0x1f, RZ ;  /* 0x0000001f69037819 */ /* 0x000fc800000006ff */
[----:B------:R2:W5:Y:S01]  /*2f60*/  LDG.E R88, desc[UR22][R4.64] ;  /* 0x0000001604587981 */ /* 0x000562000c1e1900 */
[----:B------:R-:W3:Y:S01]  /*2f70*/  SYNCS.PHASECHK.TRANS64.TRYWAIT P1, [R126+URZ+0x50], R3 ;  /* 0x000050037e0075a7 */ /* 0x000ee200080211ff */
[----:B------:R-:W-:Y:S02]  /*2f80*/  PLOP3.LUT P0, PT, PT, PT, PT, 0x80, 0x8 ;  /* 0x000000000008781c */ /* 0x000fe40003f0f070 */
[----:B------:R-:W-:Y:S01]  /*2f90*/  ISETP.NE.AND P2, PT, R124, RZ, PT ;  /* 0x000000ff7c00720c */ /* 0x000fe20003f45270 */
[----:B--23--:R-:W-:-:S12]  /*2fa0*/  @!P1 BRA `(.L_x_52) ;  /* 0x0000001c00e09947 */ /* 0x00cfd80003800000 */
.L_x_90:
[----:B------:R-:W-:Y:S02]  /*2fb0*/  HFMA2 R130, -RZ, RZ, 0, 0 ;  /* 0x00000000ff827431 */ /* 0x000fe400000001ff */
[--C-:B------:R-:W-:Y:S01]  /*2fc0*/  IMAD.MOV.U32 R103, RZ, RZ, R90.reuse ;  /* 0x000000ffff677224 */ /* 0x100fe200078e005a */
[----:B------:R-:W-:Y:S01]  /*2fd0*/  SHF.R.S32.HI R86, RZ, 0x1f, R90 ;  /* 0x0000001fff567819 */ /* 0x000fe2000001145a */
[----:B------:R-:W-:Y:S01]  /*2fe0*/  IMAD R128, R106, 0x80, R109 ;  /* 0x000000806a807824 */ /* 0x000fe200078e026d */
[----:B------:R-:W-:-:S07]  /*2ff0*/  MOV R129, RZ ;  /* 0x000000ff00817202 */ /* 0x000fce0000000f00 */
.L_x_58:
[----:B------:R-:W-:Y:S01]  /*3000*/  IMAD.SHL.U32 R90, R130, 0x20, RZ ;  /* 0x00000020825a7824 */ /* 0x000fe200078e00ff */
[----:B------:R-:W-:Y:S05]  /*3010*/  WARPSYNC.ALL ;  /* 0x0000000000007948 */ /* 0x000fea0003800000 */
[----:B------:R-:W-:Y:S01]  /*3020*/  NOP ;  /* 0x0000000000007918 */ /* 0x000fe20000000000 */
[----:B------:R-:W-:Y:S01]  /*3030*/  IMAD.IADD R2, R128, 0x1, R90 ;  /* 0x0000000180027824 */ /* 0x000fe200078e025a */
[----:B------:R-:W-:Y:S01]  /*3040*/  BSSY.RECONVERGENT B0, `(.L_x_53) ;  /* 0x0000063000007945 */ /* 0x000fe20003800200 */
[----:B------:R-:W-:-:S03]  /*3050*/  PLOP3.LUT P3, PT, P0, PT, PT, 0x80, 0x8 ;  /* 0x000000000008781c */ /* 0x000fc6000076f070 */
[----:B------:R-:W-:-:S13]  /*3060*/  R2UR UR4, R2 ;  /* 0x00000000020472ca */ /* 0x000fda00000e0000 */
[----:B------:R-:W3:Y:S01]  /*3070*/  LDTM.x32 R36, tmem[UR4+0x20] ;  /* 0x00002004002479ee */ /* 0x000ee200082c0000 */
[----:B------:R-:W-:-:S13]  /*3080*/  R2UR UR4, R2 ;  /* 0x00000000020472ca */ /* 0x000fda00000e0000 */
[----:B-1----:R-:W4:Y:S01]  /*3090*/  LDTM.x32 R4, tmem[UR4] ;  /* 0x00000004000479ee */ /* 0x002f2200082c0000 */
[-C--:B--23-5:R-:W-:Y:S02]  /*30a0*/  FMUL2 R2, R36.F32x2.HI_LO, R125.reuse.F32 ;  /* 0x0000007d2402724a */ /* 0x0acfe40001000000 */
[-C--:B------:R-:W-:Y:S02]  /*30b0*/  FMUL2 R36, R40.F32x2.HI_LO, R125.reuse.F32 ;  /* 0x0000007d2824724a */ /* 0x080fe40001000000 */
[-C--:B------:R-:W-:Y:S02]  /*30c0*/  FMUL2 R40, R44.F32x2.HI_LO, R125.reuse.F32 ;  /* 0x0000007d2c28724a */ /* 0x080fe40001000000 */
[-C--:B------:R-:W-:Y:S02]  /*30d0*/  FMUL2 R38, R38.F32x2.HI_LO, R125.reuse.F32 ;  /* 0x0000007d2626724a */ /* 0x080fe40001000000 */
[-C--:B------:R-:W-:Y:S02]  /*30e0*/  FMUL2 R42, R42.F32x2.HI_LO, R125.reuse.F32 ;  /* 0x0000007d2a2a724a */ /* 0x080fe40001000000 */
[----:B------:R-:W-:-:S02]  /*30f0*/  FMUL2 R44, R48.F32x2.HI_LO, R125.F32 ;  /* 0x0000007d302c724a */ /* 0x000fc40001000000 */
[-C--:B------:R-:W-:Y:S02]  /*3100*/  FMUL2 R46, R46.F32x2.HI_LO, R125.reuse.F32 ;  /* 0x0000007d2e2e724a */ /* 0x080fe40001000000 */
        /* <DEDUP_REMOVED lines=9> */
[-C--:B----4-:R-:W-:Y:S01]  /*31a0*/  FMUL2 R70, R8.F32x2.HI_LO, R125.reuse.F32 ;  /* 0x0000007d0846724a */ /* 0x090fe20001000000 */
[----:B------:R-:W-:Y:S01]  /*31b0*/  F2FP.BF16.F32.PACK_AB R9, R39, R38 ;  /* 0x000000262709723e */ /* 0x000fe200000010ff */
[-C--:B------:R-:W-:Y:S01]  /*31c0*/  FMUL2 R72, R10.F32x2.HI_LO, R125.reuse.F32 ;  /* 0x0000007d0a48724a */ /* 0x080fe20001000000 */
        /* <DEDUP_REMOVED lines=27> */
[----:B------:R-:W-:Y:S01]  /*3380*/  FMUL2 R34, R34.F32x2.HI_LO, R125.F32 ;  /* 0x0000007d2222724a */ /* 0x000fe20001000000 */
[----:B------:R-:W-:Y:S01]  /*3390*/  F2FP.BF16.F32.PACK_AB R20, R57, R56 ;  /* 0x000000383914723e */ /* 0x000fe200000010ff */
[----:B------:R2:W-:Y:S01]  /*33a0*/  STS.128 [R110], R8 ;  /* 0x000000086e007388 */ /* 0x0005e20000000c00 */
[----:B------:R-:W-:-:S02]  /*33b0*/  F2FP.BF16.F32.PACK_AB R7, R73, R72 ;  /* 0x000000484907723e */ /* 0x000fc400000010ff */
[----:B------:R-:W-:Y:S01]  /*33c0*/  F2FP.BF16.F32.PACK_AB R6, R71, R70 ;  /* 0x000000464706723e */ /* 0x000fe200000010ff */
[----:B------:R3:W-:Y:S01]  /*33d0*/  STS.128 [R111], R12 ;  /* 0x0000000c6f007388 */ /* 0x0007e20000000c00 */
[----:B------:R-:W-:Y:S02]  /*33e0*/  F2FP.BF16.F32.PACK_AB R5, R69, R68 ;  /* 0x000000444505723e */ /* 0x000fe400000010ff */
[----:B------:R-:W-:Y:S01]  /*33f0*/  F2FP.BF16.F32.PACK_AB R4, R65, R64 ;  /* 0x000000404104723e */ /* 0x000fe200000010ff */
[----:B------:R4:W-:Y:S04]  /*3400*/  STS.128 [R112], R16 ;  /* 0x0000001070007388 */ /* 0x0009e80000000c00 */
[----:B------:R1:W-:Y:S04]  /*3410*/  STS.128 [R113], R20 ;  /* 0x0000001471007388 */ /* 0x0003e80000000c00 */
[----:B------:R1:W-:Y:S01]  /*3420*/  STS.128 [R114], R4 ;  /* 0x0000000472007388 */ /* 0x0003e20000000c00 */
[----:B--2---:R-:W-:-:S02]  /*3430*/  F2FP.BF16.F32.PACK_AB R11, R81, R80 ;  /* 0x00000050510b723e */ /* 0x004fc400000010ff */
[----:B------:R-:W-:Y:S02]  /*3440*/  F2FP.BF16.F32.PACK_AB R10, R79, R78 ;  /* 0x0000004e4f0a723e */ /* 0x000fe400000010ff */
[----:B------:R-:W-:Y:S02]  /*3450*/  F2FP.BF16.F32.PACK_AB R9, R77, R76 ;  /* 0x0000004c4d09723e */ /* 0x000fe400000010ff */
[----:B------:R-:W-:Y:S02]  /*3460*/  F2FP.BF16.F32.PACK_AB R8, R75, R74 ;  /* 0x0000004a4b08723e */ /* 0x000fe400000010ff */
[----:B---3--:R-:W-:Y:S02]  /*3470*/  F2FP.BF16.F32.PACK_AB R15, R27, R26 ;  /* 0x0000001a1b0f723e */ /* 0x008fe400000010ff */
[----:B------:R-:W-:Y:S01]  /*3480*/  F2FP.BF16.F32.PACK_AB R14, R25, R24 ;  /* 0x00000018190e723e */ /* 0x000fe200000010ff */
[----:B------:R1:W-:Y:S01]  /*3490*/  STS.128 [R115], R8 ;  /* 0x0000000873007388 */ /* 0x0003e20000000c00 */
[----:B------:R-:W-:-:S02]  /*34a0*/  F2FP.BF16.F32.PACK_AB R13, R85, R84 ;  /* 0x00000054550d723e */ /* 0x000fc400000010ff */
[----:B------:R-:W-:Y:S02]  /*34b0*/  F2FP.BF16.F32.PACK_AB R12, R83, R82 ;  /* 0x00000052530c723e */ /* 0x000fe400000010ff */
[----:B----4-:R-:W-:Y:S02]  /*34c0*/  F2FP.BF16.F32.PACK_AB R19, R35, R34 ;  /* 0x000000222313723e */ /* 0x010fe400000010ff */
[----:B------:R-:W-:Y:S01]  /*34d0*/  F2FP.BF16.F32.PACK_AB R18, R33, R32 ;  /* 0x000000202112723e */ /* 0x000fe200000010ff */
[----:B------:R1:W-:Y:S01]  /*34e0*/  STS.128 [R116], R12 ;  /* 0x0000000c74007388 */ /* 0x0003e20000000c00 */
[----:B------:R-:W-:Y:S02]  /*34f0*/  F2FP.BF16.F32.PACK_AB R17, R31, R30 ;  /* 0x0000001e1f11723e */ /* 0x000fe400000010ff */
[----:B------:R-:W-:-:S05]  /*3500*/  F2FP.BF16.F32.PACK_AB R16, R29, R28 ;  /* 0x0000001c1d10723e */ /* 0x000fca00000010ff */
[----:B------:R1:W-:Y:S01]  /*3510*/  STS.128 [R117], R16 ;  /* 0x0000001075007388 */ /* 0x0003e20000000c00 */
[----:B------:R2:W-:Y:S06]  /*3520*/  MEMBAR.ALL.CTA ;  /* 0x0000000000007992 */ /* 0x0005ec0000008000 */
[----:B--2---:R-:W2:Y:S02]  /*3530*/  FENCE.VIEW.ASYNC.S ;  /* 0x00000000000073c6 */ /* 0x004ea40000000000 */
[----:B--2---:R-:W-:Y:S06]  /*3540*/  BAR.SYNC.DEFER_BLOCKING 0x2, 0x80 ;  /* 0x0082000000007b1d */ /* 0x004fec0000010000 */
[----:B------:R-:W-:Y:S05]  /*3550*/  @P2 BRA `(.L_x_54) ;  /* 0x0000000000442947 */ /* 0x000fea0003800000 */
[----:B------:R-:W-:Y:S01]  /*3560*/  UIADD3 UR12, UP0, UPT, UR10, 0x240, URZ ;  /* 0x000002400a0c7890 */ /* 0x000fe2000ff1e0ff */
[----:B------:R-:W-:Y:S01]  /*3570*/  PLOP3.LUT P0, PT, PT, PT, PT, 0x80, 0x8 ;  /* 0x000000000008781c */ /* 0x000fe20003f0f070 */
[----:B------:R-:W-:Y:S01]  /*3580*/  IMAD R90, R89, 0x80, R90 ;  /* 0x00000080595a7824 */ /* 0x000fe200078e025a */
[----:B-1----:R-:W-:Y:S01]  /*3590*/  IADD3 R4, PT, PT, R87, 0x400, RZ ;  /* 0x0000040057047810 */ /* 0x002fe20007ffe0ff */
[----:B------:R-:W-:-:S12]  /*35a0*/  UIADD3.X UR13, UPT, UPT, URZ, UR11, URZ, UP0, !UPT ;  /* 0x0000000bff0d7290 */ /* 0x000fd800087fe4ff */
.L_x_55:
[----:B------:R-:W-:Y:S02]  /*35b0*/  PLOP3.LUT P1, PT, P1, P0, PT, 0xf2, 0x2f ;  /* 0x00000000002f781c */ /* 0x000fe40000f21e72 */
[----:B------:R-:W-:-:S08]  /*35c0*/  @P0 R2UR P1, UR6, R127 ;  /* 0x000000007f0602ca */ /* 0x000fd00000020000 */
[----:B------:R-:W-:Y:S02]  /*35d0*/  PLOP3.LUT P1, PT, P1, P0, PT, 0xf2, 0x2f ;  /* 0x00000000002f781c */ /* 0x000fe40000f21e72 */
[----:B------:R-:W-:-:S08]  /*35e0*/  @P0 R2UR.OR P1, UR5, R90 ;  /* 0x000000005a0502ca */ /* 0x000fd00000120000 */
[----:B------:R-:W-:Y:S02]  /*35f0*/  PLOP3.LUT P1, PT, P1, P0, PT, 0xf2, 0x2f ;  /* 0x00000000002f781c */ /* 0x000fe40000f21e72 */
[----:B------:R-:W-:-:S08]  /*3600*/  @P0 R2UR.OR P1, UR4, R4 ;  /* 0x00000000040402ca */ /* 0x000fd00000120000 */
[----:B------:R-:W-:Y:S02]  /*3610*/  @P0 PLOP3.LUT P0, PT, P1, PT, PT, 0x80, 0x8 ;  /* 0x000000000008081c */ /* 0x000fe40000f0f070 */
[----:B------:R-:W-:-:S03]  /*3620*/  PLOP3.LUT P1, PT, PT, PT, PT, 0x80, 0x8 ;  /* 0x000000000008781c */ /* 0x000fc60003f2f070 */
[----:B------:R1:W-:Y:S08]  /*3630*/  UTMASTG.2D [UR4], [UR12], desc[URZ] ;  /* 0x0000ff040c0073b5 */ /* 0x0003f00008009000 */
[----:B-1----:R-:W-:Y:S05]  /*3640*/  @P0 BRA.U.ANY `(.L_x_55) ;  /* 0xfffffffd00d80947 */ /* 0x002fea000393ffff */
[----:B------:R0:W-:Y:S01]  /*3650*/  UTMACMDFLUSH ;  /* 0x00000000000079b7 */ /* 0x0001e20000000000 */
[----:B------:R-:W-:-:S04]  /*3660*/  DEPBAR.LE SB0, 0x0 ;  /* 0x000080000000791a */ /* 0x000fc80000000000 */
.L_x_54:
[----:B------:R-:W-:Y:S05]  /*3670*/  BSYNC.RECONVERGENT B0 ;  /* 0x0000000000007941 */ /* 0x000fea0003800200 */
.L_x_53:
[----:B------:R-:W-:Y:S01]  /*3680*/  FMUL2 R92, R74.F32x2.HI_LO, -1.4426950216293334961 ;  /* 0xbfb8aa3b4a5c784a */ /* 0x000fe20001000000 */
[----:B------:R-:W-:Y:S01]  /*3690*/  BAR.SYNC.DEFER_BLOCKING 0x2, 0x80 ;  /* 0x0082000000007b1d */ /* 0x000fe20000010000 */
[----:B-1----:R-:W-:Y:S01]  /*36a0*/  FMUL2 R10, R28.F32x2.HI_LO, -1.4426950216293334961 ;  /* 0xbfb8aa3b1c0a784a */ /* 0x002fe20001000000 */
[----:B------:R-:W-:Y:S01]  /*36b0*/  ISETP.NE.AND P2, PT, R124, RZ, PT ;  /* 0x000000ff7c00720c */ /* 0x000fe20003f45270 */
[----:B------:R-:W-:Y:S02]  /*36c0*/  FMUL2 R22, R78.F32x2.HI_LO, -1.4426950216293334961 ;  /* 0xbfb8aa3b4e16784a */ /* 0x000fe40001000000 */
[----:B------:R-:W-:Y:S01]  /*36d0*/  FMUL2 R6, R32.F32x2.HI_LO, -1.4426950216293334961 ;  /* 0xbfb8aa3b2006784a */ /* 0x000fe20001000000 */
[----:B------:R-:W-:Y:S01]  /*36e0*/  MUFU.EX2 R92, R92 ;  /* 0x0000005c005c7308 */ /* 0x000fe20000000800 */
[----:B------:R-:W-:Y:S02]  /*36f0*/  FMUL2 R20, R80.F32x2.HI_LO, -1.4426950216293334961 ;  /* 0xbfb8aa3b5014784a */ /* 0x000fe40001000000 */
[----:B------:R-:W-:-:S02]  /*3700*/  FMUL2 R4, R34.F32x2.HI_LO, -1.4426950216293334961 ;  /* 0xbfb8aa3b2204784a */ /* 0x000fc40001000000 */
[----:B------:R-:W-:Y:S02]  /*3710*/  FMUL2 R100, R64.F32x2.HI_LO, -1.4426950216293334961 ;  /* 0xbfb8aa3b4064784a */ /* 0x000fe40001000000 */
[----:B------:R-:W-:Y:S01]  /*3720*/  FMUL2 R90, R76.F32x2.HI_LO, -1.4426950216293334961 ;  /* 0xbfb8aa3b4c5a784a */ /* 0x000fe20001000000 */
[----:B------:R-:W1:Y:S01]  /*3730*/  MUFU.EX2 R93, R93 ;  /* 0x0000005d005d7308 */ /* 0x000e620000000800 */
[----:B------:R-:W-:Y:S02]  /*3740*/  FMUL2 R8, R30.F32x2.HI_LO, -1.4426950216293334961 ;  /* 0xbfb8aa3b1e08784a */ /* 0x000fe40001000000 */
[----:B------:R-:W-:Y:S02]  /*3750*/  FMUL2 R98, R68.F32x2.HI_LO, -1.4426950216293334961 ;  /* 0xbfb8aa3b4462784a */ /* 0x000fe40001000000 */
[----:B------:R-:W-:Y:S02]  /*3760*/  FMUL2 R96, R70.F32x2.HI_LO, -1.4426950216293334961 ;  /* 0xbfb8aa3b4660784a */ /* 0x000fe40001000000 */
[----:B------:R-:W-:Y:S01]  /*3770*/  FMUL2 R94, R72.F32x2.HI_LO, -1.4426950216293334961 ;  /* 0xbfb8aa3b485e784a */ /* 0x000fe20001000000 */
[----:B------:R-:W-:Y:S01]  /*3780*/  MUFU.EX2 R10, R10 ;  /* 0x0000000a000a7308 */ /* 0x000fe20000000800 */
[----:B------:R-:W-:-:S02]  /*3790*/  FMUL2 R12, R26.F32x2.HI_LO, -1.4426950216293334961 ;  /* 0xbfb8aa3b1a0c784a */ /* 0x000fc40001000000 */
[----:B------:R-:W-:Y:S02]  /*37a0*/  FMUL2 R18, R82.F32x2.HI_LO, -1.4426950216293334961 ;  /* 0xbfb8aa3b5212784a */ /* 0x000fe40001000000 */
[----:B------:R-:W-:Y:S02]  /*37b0*/  FMUL2 R16, R84.F32x2.HI_LO, -1.4426950216293334961 ;  /* 0xbfb8aa3b5410784a */ /* 0x000fe40001000000 */
[----:B------:R-:W-:Y:S01]  /*37c0*/  FMUL2 R14, R24.F32x2.HI_LO, -1.4426950216293334961 ;  /* 0xbfb8aa3b180e784a */ /* 0x000fe20001000000 */
[----:B------:R-:W2:Y:S01]  /*37d0*/  MUFU.EX2 R11, R11 ;  /* 0x0000000b000b7308 */ /* 0x000ea20000000800 */
[----:B-1----:R-:W-:-:S07]  /*37e0*/  FADD2 R92, R92.F32x2.HI_LO, 1 ;  /* 0x3f8000005c5c744b */ /* 0x002fce0000200000 */
[----:B------:R-:W-:Y:S08]  /*37f0*/  MUFU.EX2 R22, R22 ;  /* 0x0000001600167308 */ /* 0x000ff00000000800 */
[----:B------:R-:W1:Y:S01]  /*3800*/  MUFU.EX2 R23, R23 ;  /* 0x0000001700177308 */ /* 0x000e620000000800 */
[----:B--2---:R-:W-:-:S07]  /*3810*/  FADD2 R10, R10.F32x2.HI_LO, 1 ;  /* 0x3f8000000a0a744b */ /* 0x004fce0000200000 */
[----:B------:R-:W-:Y:S08]  /*3820*/  MUFU.EX2 R6, R6 ;  /* 0x0000000600067308 */ /* 0x000ff00000000800 */
        /* <DEDUP_REMOVED lines=38> */
[----:B------:R-:W-:Y:S08]  /*3a90*/  MUFU.RCP R92, R92 ;  /* 0x0000005c005c7308 */ /* 0x000ff00000001000 */
[----:B------:R-:W1:Y:S01]  /*3aa0*/  MUFU.RCP R93, R93 ;  /* 0x0000005d005d7308 */ /* 0x000e620000001000 */
[----:B--2---:R-:W-:-:S07]  /*3ab0*/  FADD2 R14, R14.F32x2.HI_LO, 1 ;  /* 0x3f8000000e0e744b */ /* 0x004fce0000200000 */
[----:B------:R-:W-:Y:S08]  /*3ac0*/  MUFU.RCP R10, R10 ;  /* 0x0000000a000a7308 */ /* 0x000ff00000001000 */
[----:B------:R-:W2:Y:S01]  /*3ad0*/  MUFU.RCP R11, R11 ;  /* 0x0000000b000b7308 */ /* 0x000ea20000001000 */
[----:B-1----:R-:W-:-:S04]  /*3ae0*/  FMUL2 R92, R92.F32x2.HI_LO, R74.F32x2.HI_LO ;  /* 0x0000004a5c5c724a */ /* 0x002fc80000000000 */
[----:B------:R-:W-:-:S03]  /*3af0*/  FMUL2 R92, R92.F32x2.HI_LO, R40.F32x2.HI_LO ;  /* 0x000000285c5c724a */ /* 0x000fc60000000000 */
[----:B------:R-:W-:Y:S01]  /*3b00*/  MUFU.RCP R22, R22 ;  /* 0x0000001600167308 */ /* 0x000fe20000001000 */
[----:B------:R-:W-:-:S07]  /*3b10*/  FMUL2 R92, R92.F32x2.HI_LO, R88.F32 ;  /* 0x000000585c5c724a */ /* 0x000fce0001000000 */
[----:B------:R-:W1:Y:S01]  /*3b20*/  MUFU.RCP R23, R23 ;  /* 0x0000001700177308 */ /* 0x000e620000001000 */
[----:B--2---:R-:W-:-:S04]  /*3b30*/  FMUL2 R10, R10.F32x2.HI_LO, R28.F32x2.HI_LO ;  /* 0x0000001c0a0a724a */ /* 0x004fc80000000000 */
[----:B------:R-:W-:-:S03]  /*3b40*/  FMUL2 R10, R10.F32x2.HI_LO, R56.F32x2.HI_LO ;  /* 0x000000380a0a724a */ /* 0x000fc60000000000 */
[----:B------:R-:W-:Y:S01]  /*3b50*/  MUFU.RCP R6, R6 ;  /* 0x0000000600067308 */ /* 0x000fe20000001000 */
[----:B------:R-:W-:-:S07]  /*3b60*/  FMUL2 R10, R10.F32x2.HI_LO, R88.F32 ;  /* 0x000000580a0a724a */ /* 0x000fce0001000000 */
        /* <DEDUP_REMOVED lines=16> */
[----:B------:R-:W-:Y:S01]  /*3c70*/  FMUL2 R66, R4.F32x2.HI_LO, R66.F32x2.HI_LO ;  /* 0x000000420442724a */ /* 0x000fe20000000000 */
[----:B------:R-:W-:Y:S02]  /*3c80*/  F2FP.BF16.F32.PACK_AB R4, R11, R10 ;  /* 0x0000000a0b04723e */ /* 0x000fe400000010ff */
[----:B------:R-:W-:Y:S01]  /*3c90*/  MUFU.RCP R90, R90 ;  /* 0x0000005a005a7308 */ /* 0x000fe20000001000 */
[----:B------:R-:W-:-:S05]  /*3ca0*/  FMUL2 R66, R66.F32x2.HI_LO, R88.F32 ;  /* 0x000000584242724a */ /* 0x000fca0001000000 */
[----:B------:R-:W-:Y:S02]  /*3cb0*/  FMNMX.NAN R32, |R21|, |R67|, !PT ;  /* 0x4000004315207209 */ /* 0x000fe40007820200 */
[----:B------:R-:W2:Y:S01]  /*3cc0*/  MUFU.RCP R91, R91 ;  /* 0x0000005b005b7308 */ /* 0x000ea20000001000 */
[----:B-1----:R-:W-:Y:S01]  /*3cd0*/  FMUL2 R100, R100.F32x2.HI_LO, R64.F32x2.HI_LO ;  /* 0x000000406464724a */ /* 0x002fe20000000000 */
[----:B------:R-:W-:-:S03]  /*3ce0*/  FMNMX.NAN R33, |R20|, |R66|, !PT ;  /* 0x4000004214217209 */ /* 0x000fc60007820200 */
        /* <DEDUP_REMOVED lines=11> */
[----:B------:R-:W-:Y:S08]  /*3da0*/  MUFU.RCP R96, R96 ;  /* 0x0000006000607308 */ /* 0x000ff00000001000 */
        /* <DEDUP_REMOVED lines=11> */
[----:B--2---:R-:W-:-:S07]  /*3e60*/  FMUL2 R94, R94.F32x2.HI_LO, R72.F32x2.HI_LO ;  /* 0x000000485e5e724a */ /* 0x004fce0000000000 */
[----:B------:R-:W-:Y:S08]  /*3e70*/  MUFU.RCP R18, R18 ;  /* 0x0000001200127308 */ /* 0x000ff00000001000 */
[----:B------:R-:W2:Y:S01]  /*3e80*/  MUFU.RCP R19, R19 ;  /* 0x0000001300137308 */ /* 0x000ea20000001000 */
[----:B-1----:R-:W-:Y:S01]  /*3e90*/  FMUL2 R12, R12.F32x2.HI_LO, R26.F32x2.HI_LO ;  /* 0x0000001a0c0c724a */ /* 0x002fe20000000000 */
[----:B------:R-:W-:-:S02]  /*3ea0*/  FMNMX.NAN R26, |R93|, |R11|, !PT ;  /* 0x4000000b5d1a7209 */ /* 0x000fc40007820200 */
[----:B------:R-:W-:Y:S01]  /*3eb0*/  FMNMX.NAN R27, |R92|, |R10|, !PT ;  /* 0x4000000a5c1b7209 */ /* 0x000fe20007820200 */
[----:B------:R-:W-:Y:S01]  /*3ec0*/  FMUL2 R10, R6.F32x2.HI_LO, R88.F32 ;  /* 0x00000058060a724a */ /* 0x000fe20001000000 */
[----:B------:R-:W-:Y:S01]  /*3ed0*/  F2FP.BF16.F32.PACK_AB R7, R67, R66 ;  /* 0x000000424307723e */ /* 0x000fe200000010ff */
[----:B------:R-:W-:Y:S01]  /*3ee0*/  FMUL2 R58, R12.F32x2.HI_LO, R58.F32x2.HI_LO ;  /* 0x0000003a0c3a724a */ /* 0x000fe20000000000 */
[----:B------:R-:W-:Y:S01]  /*3ef0*/  MUFU.RCP R16, R16 ;  /* 0x0000001000107308 */ /* 0x000fe20000001000 */
[-C--:B------:R-:W-:Y:S01]  /*3f00*/  FMUL2 R12, R8.F32x2.HI_LO, R88.reuse.F32 ;  /* 0x00000058080c724a */ /* 0x080fe20001000000 */
[----:B------:R-:W-:Y:S01]  /*3f10*/  FMNMX.NAN R30, |R23|, |R11|, !PT ;  /* 0x4000000b171e7209 */ /* 0x000fe20007820200 */
[----:B------:R-:W-:Y:S01]  /*3f20*/  FMUL2 R58, R58.F32x2.HI_LO, R88.F32 ;  /* 0x000000583a3a724a */ /* 0x000fe20001000000 */
[-C--:B------:R-:W-:Y:S02]  /*3f30*/  F2FP.BF16.F32.PACK_AB R6, R11, R10.reuse ;  /* 0x0000000a0b06723e */ /* 0x080fe400000010ff */
[----:B------:R-:W-:-:S02]  /*3f40*/  FMNMX.NAN R31, |R22|, |R10|, !PT ;  /* 0x4000000a161f7209 */ /* 0x000fc40007820200 */
[----:B------:R-:W1:Y:S01]  /*3f50*/  MUFU.RCP R17, R17 ;  /* 0x0000001100117308 */ /* 0x000e620000001000 */
[----:B--2---:R-:W-:Y:S01]  /*3f60*/  FMUL2 R18, R18.F32x2.HI_LO, R82.F32x2.HI_LO ;  /* 0x000000521212724a */ /* 0x004fe20000000000 */
[----:B------:R-:W-:Y:S02]  /*3f70*/  F2FP.BF16.F32.PACK_AB R10, R23, R22 ;  /* 0x00000016170a723e */ /* 0x000fe400000010ff */
[----:B------:R-:W-:Y:S01]  /*3f80*/  F2FP.BF16.F32.PACK_AB R11, R21, R20 ;  /* 0x00000014150b723e */ /* 0x000fe200000010ff */
[----:B------:R-:W-:Y:S01]  /*3f90*/  FMUL2 R18, R18.F32x2.HI_LO, R48.F32x2.HI_LO ;  /* 0x000000301212724a */ /* 0x000fe20000000000 */
[----:B------:R-:W-:Y:S02]  /*3fa0*/  FMNMX.NAN R28, |R91|, |R13|, !PT ;  /* 0x4000000d5b1c7209 */ /* 0x000fe40007820200 */
[----:B------:R-:W-:Y:S01]  /*3fb0*/  MUFU.RCP R14, R14 ;  /* 0x0000000e000e7308 */ /* 0x000fe20000001000 */
[----:B------:R-:W-:Y:S01]  /*3fc0*/  FMUL2 R22, R18.F32x2.HI_LO, R88.F32 ;  /* 0x000000581216724a */ /* 0x000fe20001000000 */
[----:B------:R-:W-:-:S02]  /*3fd0*/  F2FP.BF16.F32.PACK_AB R5, R13, R12 ;  /* 0x0000000c0d05723e */ /* 0x000fc400000010ff */
[----:B------:R-:W-:Y:S02]  /*3fe0*/  FMNMX.NAN R29, |R90|, |R12|, !PT ;  /* 0x4000000c5a1d7209 */ /* 0x000fe40007820200 */
[----:B------:R-:W-:Y:S02]  /*3ff0*/  F2FP.BF16.F32.PACK_AB R12, R101, R100 ;  /* 0x00000064650c723e */ /* 0x000fe400000010ff */
[----:B------:R-:W2:Y:S01]  /*4000*/  MUFU.RCP R15, R15 ;  /* 0x0000000f000f7308 */ /* 0x000ea20000001000 */
[----:B-1----:R-:W-:Y:S01]  /*4010*/  FMUL2 R16, R16.F32x2.HI_LO, R84.F32x2.HI_LO ;  /* 0x000000541010724a */ /* 0x002fe20000000000 */
[----:B------:R-:W-:Y:S02]  /*4020*/  F2FP.BF16.F32.PACK_AB R13, R99, R98 ;  /* 0x00000062630d723e */ /* 0x000fe400000010ff */
[----:B------:R-:W-:Y:S01]  /*4030*/  F2FP.BF16.F32.PACK_AB R8, R93, R92 ;  /* 0x0000005c5d08723e */ /* 0x000fe200000010ff */
[----:B------:R-:W-:Y:S01]  /*4040*/  FMUL2 R16, R16.F32x2.HI_LO, R54.F32x2.HI_LO ;  /* 0x000000361010724a */ /* 0x000fe20000000000 */
[----:B------:R-:W-:-:S02]  /*4050*/  F2FP.BF16.F32.PACK_AB R9, R91, R90 ;  /* 0x0000005a5b09723e */ /* 0x000fc400000010ff */
[----:B------:R-:W-:Y:S01]  /*4060*/  F2FP.BF16.F32.PACK_AB R19, R59, R58 ;  /* 0x0000003a3b13723e */ /* 0x000fe200000010ff */
[----:B------:R-:W-:Y:S01]  /*4070*/  FMUL2 R20, R16.F32x2.HI_LO, R88.F32 ;  /* 0x000000581014724a */ /* 0x000fe20001000000 */
[----:B------:R-:W-:Y:S02]  /*4080*/  F2FP.BF16.F32.PACK_AB R16, R23, R22 ;  /* 0x000000161710723e */ /* 0x000fe400000010ff */
[----:B------:R-:W-:Y:S02]  /*4090*/  FMNMX3.NAN R26, |R101|, |R23|, R26, !PT ;  /* 0x40000017651a7276 */ /* 0x000fe4000782021a */
[----:B------:R-:W-:Y:S02]  /*40a0*/  F2FP.BF16.F32.PACK_AB R17, R21, R20 ;  /* 0x000000141511723e */ /* 0x000fe400000010ff */
[----:B------:R-:W-:Y:S01]  /*40b0*/  FMNMX3.NAN R28, |R99|, |R21|, R28, !PT ;  /* 0x40000015631c7276 */ /* 0x000fe2000782021c */
[----:B--2---:R-:W-:Y:S01]  /*40c0*/  FMUL2 R14, R14.F32x2.HI_LO, R24.F32x2.HI_LO ;  /* 0x000000180e0e724a */ /* 0x004fe20000000000 */
[----:B------:R-:W-:Y:S01]  /*40d0*/  FMNMX3.NAN R29, |R98|, |R20|, R29, !PT ;  /* 0x40000014621d7276 */ /* 0x000fe2000782021d */
[----:B------:R-:W-:Y:S01]  /*40e0*/  FMUL2 R24, R94.F32x2.HI_LO, R42.F32x2.HI_LO ;  /* 0x0000002a5e18724a */ /* 0x000fe20000000000 */
[----:B------:R-:W-:Y:S01]  /*40f0*/  FMNMX3.NAN R27, |R100|, |R22|, R27, !PT ;  /* 0x40000016641b7276 */ /* 0x000fe2000782021b */
[----:B------:R-:W-:Y:S01]  /*4100*/  FMUL2 R52, R14.F32x2.HI_LO, R52.F32x2.HI_LO ;  /* 0x000000340e34724a */ /* 0x000fe20000000000 */
[----:B------:R-:W-:Y:S01]  /*4110*/  F2FP.BF16.F32.PACK_AB R14, R3, R2 ;  /* 0x00000002030e723e */ /* 0x000fe200000010ff */
[----:B------:R-:W-:-:S02]  /*4120*/  FMUL2 R24, R24.F32x2.HI_LO, R88.F32 ;  /* 0x000000581818724a */ /* 0x000fc40001000000 */
[----:B------:R-:W-:-:S03]  /*4130*/  FMUL2 R52, R52.F32x2.HI_LO, R88.F32 ;  /* 0x000000583434724a */ /* 0x000fc60001000000 */
[----:B------:R-:W-:Y:S02]  /*4140*/  F2FP.BF16.F32.PACK_AB R15, R25, R24 ;  /* 0x00000018190f723e */ /* 0x000fe400000010ff */
[----:B------:R-:W-:Y:S02]  /*4150*/  F2FP.BF16.F32.PACK_AB R18, R53, R52 ;  /* 0x000000343512723e */ /* 0x000fe400000010ff */
[----:B------:R-:W-:Y:S01]  /*4160*/  FMNMX3.NAN R25, |R25|, |R59|, R32, !PT ;  /* 0x4000003b19197276 */ /* 0x000fe20007820220 */
[----:B------:R1:W-:Y:S01]  /*4170*/  STS.128 [R118], R12 ;  /* 0x0000000c76007388 */ /* 0x0003e20000000c00 */
[----:B------:R-:W-:Y:S02]  /*4180*/  FMNMX3.NAN R24, |R24|, |R58|, R33, !PT ;  /* 0x4000003a18187276 */ /* 0x000fe40007820221 */
[----:B------:R-:W-:Y:S01]  /*4190*/  FMNMX3.NAN R3, |R3|, |R53|, R30, !PT ;  /* 0x4000003503037276 */ /* 0x000fe2000782021e */
[----:B------:R1:W-:Y:S01]  /*41a0*/  STS.128 [R119], R8 ;  /* 0x0000000877007388 */ /* 0x0003e20000000c00 */
[----:B------:R-:W-:-:S02]  /*41b0*/  FMNMX3.NAN R2, |R2|, |R52|, R31, !PT ;  /* 0x4000003402027276 */ /* 0x000fc4000782021f */
[----:B------:R-:W-:Y:S01]  /*41c0*/  FMNMX.NAN R25, R28, R25, !PT ;  /* 0x000000191c197209 */ /* 0x000fe20007820000 */
[----:B------:R1:W-:Y:S01]  /*41d0*/  STS.128 [R120], R16 ;  /* 0x0000001078007388 */ /* 0x0003e20000000c00 */
[----:B------:R-:W-:Y:S02]  /*41e0*/  FMNMX.NAN R24, R29, R24, !PT ;  /* 0x000000181d187209 */ /* 0x000fe40007820000 */
[----:B------:R-:W-:Y:S01]  /*41f0*/  FMNMX3.NAN R3, R26, R3, R25, !PT ;  /* 0x000000031a037276 */ /* 0x000fe20007820019 */
[----:B------:R1:W-:Y:S01]  /*4200*/  STS.128 [R121], R4 ;  /* 0x0000000479007388 */ /* 0x0003e20000000c00 */
[----:B------:R-:W-:Y:S01]  /*4210*/  FMNMX3.NAN R2, R27, R2, R24, !PT ;  /* 0x000000021b027276 */ /* 0x000fe20007820018 */
[----:B------:R2:W-:Y:S06]  /*4220*/  MEMBAR.ALL.CTA ;  /* 0x0000000000007992 */ /* 0x0005ec0000008000 */
[----:B--2---:R-:W2:Y:S01]  /*4230*/  FENCE.VIEW.ASYNC.S ;  /* 0x00000000000073c6 */ /* 0x004ea20000000000 */
[----:B------:R-:W-:-:S04]  /*4240*/  FMNMX3.NAN R2, R2, R3, RZ, !PT ;  /* 0x0000000302027276 */ /* 0x000fc800078200ff */
[----:B------:R-:W-:Y:S01]  /*4250*/  FMNMX R129, R2, R129, !PT ;  /* 0x0000008102817209 */ /* 0x000fe20007800000 */
[----:B--2---:R-:W-:Y:S06]  /*4260*/  BAR.SYNC.DEFER_BLOCKING 0x2, 0x80 ;  /* 0x0082000000007b1d */ /* 0x004fec0000010000 */
[----:B------:R-:W-:Y:S05]  /*4270*/  @P2 BRA `(.L_x_56) ;  /* 0x0000000000442947 */ /* 0x000fea0003800000 */
[----:B------:R-:W-:Y:S01]  /*4280*/  IMAD R130, R89, 0x4, R130 ;  /* 0x0000000459827824 */ /* 0x000fe200078e0282 */
[----:B------:R-:W-:Y:S01]  /*4290*/  UIADD3 UR12, UP0, UPT, UR10, 0x2c0, URZ ;  /* 0x000002c00a0c7890 */ /* 0x000fe2000ff1e0ff */
[----:B------:R-:W-:Y:S02]  /*42a0*/  PLOP3.LUT P0, PT, PT, PT, PT, 0x80, 0x8 ;  /* 0x000000000008781c */ /* 0x000fe40003f0f070 */
[----:B------:R-:W-:Y:S01]  /*42b0*/  IADD3 R2, PT, PT, R87, 0x4400, RZ ;  /* 0x0000440057027810 */ /* 0x000fe20007ffe0ff */
[----:B------:R-:W-:Y:S01]  /*42c0*/  IMAD.SHL.U32 R130, R130, 0x10, RZ ;  /* 0x0000001082827824 */ /* 0x000fe200078e00ff */
[----:B------:R-:W-:-:S12]  /*42d0*/  UIADD3.X UR13, UPT, UPT, URZ, UR11, URZ, UP0, !UPT ;  /* 0x0000000bff0d7290 */ /* 0x000fd800087fe4ff */
.L_x_57:
        /* <DEDUP_REMOVED lines=9> */
[----:B--2---:R-:W-:Y:S05]  /*4370*/  @P0 BRA.U.ANY `(.L_x_57) ;  /* 0xfffffffd00d80947 */ /* 0x004fea000393ffff */
[----:B------:R0:W-:Y:S02]  /*4380*/  UTMACMDFLUSH ;  /* 0x00000000000079b7 */ /* 0x0001e40000000000 */
.L_x_56:
[----:B------:R-:W-:Y:S01]  /*4390*/  BAR.SYNC.DEFER_BLOCKING 0x2, 0x80 ;  /* 0x0082000000007b1d */ /* 0x000fe20000010000 */
[----:B------:R-:W-:Y:S01]  /*43a0*/  HFMA2 R130, -RZ, RZ, 0, 1.1920928955078125e-07 ;  /* 0x00000002ff827431 */ /* 0x000fe200000001ff */
[----:B------:R-:W-:-:S04]  /*43b0*/  PLOP3.LUT P0, PT, PT, PT, PT, 0x8, 0x80 ;  /* 0x000000000080781c */ /* 0x000fc80003f0e170 */
[----:B------:R-:W-:Y:S09]  /*43c0*/  @P3 BRA `(.L_x_58) ;  /* 0xffffffec000c3947 */ /* 0x000ff2000383ffff */
[----:B------:R-:W-:Y:S01]  /*43d0*/  ELECT P0, URZ, PT ;  /* 0x0000000000ff782f */ /* 0x000fe20003800000 */
[C---:B------:R-:W-:Y:S01]  /*43e0*/  IMAD R3, R108.reuse, 0x8, R87 ;  /* 0x000000086c037824 */ /* 0x040fe200078e0257 */
[----:B------:R-:W-:Y:S01]  /*43f0*/  SHF.L.U32 R2, R107, 0x1f, RZ ;  /* 0x0000001f6b027819 */ /* 0x000fe200000006ff */
[----:B------:R-:W-:Y:S01]  /*4400*/  BSSY B0, `(.L_x_59) ;  /* 0x0000006000007945 */ /* 0x000fe20003800000 */
[----:B------:R-:W-:-:S09]  /*4410*/  LEA R91, R108, R87, 0x4 ;  /* 0x000000576c5b7211 */ /* 0x000fd200078e20ff */
[----:B-1----:R-:W-:-:S04]  /*4420*/  @P0 IMAD.MOV.U32 R5, RZ, RZ, 0x1 ;  /* 0x00000001ff050424 */ /* 0x002fc800078e00ff */
[----:B------:R1:W-:Y:S01]  /*4430*/  @P0 SYNCS.ARRIVE.TRANS64.ART0 RZ, [R126+URZ+0x60], R5 ;  /* 0x000060057eff09a7 */ /* 0x0003e200085000ff */
[----:B------:R-:W2:Y:S02]  /*4440*/  SYNCS.PHASECHK.TRANS64.TRYWAIT P0, [R3+URZ+0x70], R2 ;  /* 0x00007002030075a7 */ /* 0x000ea400080011ff */
[----:B-12---:R-:W-:Y:S05]  /*4450*/  @!P0 BRA `(.L_x_60) ;  /* 0x0000000800cc8947 */ /* 0x006fea0003800000 */
.L_x_92:
[----:B------:R-:W-:Y:S05]  /*4460*/  BSYNC B0 ;  /* 0x0000000000007941 */ /* 0x000fea0003800000 */
.L_x_59:
[----:B------:R-:W2:Y:S01]  /*4470*/  LDS.128 R88, [R91+0x30c10] ;  /* 0x030c10005b587984 */ /* 0x000ea20000000c00 */
[----:B------:R-:W-:Y:S01]  /*4480*/  CREDUX.MAXABS.F32.NAN UR4, R129 ;  /* 0x00000000810472cc */ /* 0x000fe20000006400 */
[----:B------:R-:W-:Y:S01]  /*4490*/  BSSY.RECONVERGENT B0, `(.L_x_61) ;  /* 0x0000014000007945 */ /* 0x000fe20003800200 */
[----:B------:R-:W-:Y:S01]  /*44a0*/  ISETP.NE.AND P0, PT, R102, RZ, PT ;  /* 0x000000ff6600720c */ /* 0x000fe20003f05270 */
[----:B------:R3:W-:Y:S06]  /*44b0*/  MEMBAR.ALL.CTA ;  /* 0x0000000000007992 */ /* 0x0007ec0000008000 */
[----:B---3--:R-:W3:Y:S01]  /*44c0*/  FENCE.VIEW.ASYNC.S ;  /* 0x00000000000073c6 */ /* 0x008ee20000000000 */
[----:B------:R-:W-:-:S02]  /*44d0*/  VIADD R106, R106, 0x1 ;  /* 0x000000016a6a7836 */ /* 0x000fc40000000000 */
[----:B------:R-:W-:Y:S02]  /*44e0*/  VIADD R108, R108, 0x1 ;  /* 0x000000016c6c7836 */ /* 0x000fe40000000000 */
[----:B-1----:R-:W-:Y:S01]  /*44f0*/  IMAD.U32 R5, RZ, RZ, UR4 ;  /* 0x00000004ff057e24 */ /* 0x002fe2000f8e00ff */
[----:B---3--:R1:W-:Y:S04]  /*4500*/  SYNCS.ARRIVE.TRANS64.ART0 RZ, [R3+URZ+0x80], R0 ;  /* 0x0000800003ff79a7 */ /* 0x0083e800085000ff */
[----:B------:R1:W-:Y:S01]  /*4510*/  @!P0 STS [R122+0x30c00], R5 ;  /* 0x030c00057a008388 */ /* 0x0003e20000000800 */
[----:B------:R-:W-:Y:S01]  /*4520*/  BAR.SYNC.DEFER_BLOCKING 0x2, 0x80 ;  /* 0x0082000000007b1d */ /* 0x000fe20000010000 */
[----:B------:R-:W-:-:S13]  /*4530*/  LOP3.LUT P0, RZ, R124, R102, RZ, 0xfc, !PT ;  /* 0x000000667cff7212 */ /* 0x000fda000780fcff */
[----:B------:R-:W-:Y:S05]  /*4540*/  @P0 BRA `(.L_x_62) ;  /* 0x0000000000200947 */ /* 0x000fea0003800000 */
[----:B------:R-:W-:Y:S01]  /*4550*/  IMAD.U32 R87, RZ, RZ, UR7 ;  /* 0x00000007ff577e24 */ /* 0x000fe2000f8e00ff */
[----:B------:R-:W3:Y:S04]  /*4560*/  LDCU.64 UR4, c[0x0][0x740] ;  /* 0x0000e800ff0477ac */ /* 0x000ee80008000a00 */
[----:B-1----:R-:W1:Y:S01]  /*4570*/  LDS.128 R4, [R87+0x30c00] ;  /* 0x030c000057047984 */ /* 0x002e620000000c00 */
[----:B---3--:R-:W-:-:S04]  /*4580*/  LEA R2, P0, R103, UR4, 0x2 ;  /* 0x0000000467027c11 */ /* 0x008fc8000f8010ff */
[----:B------:R-:W-:Y:S02]  /*4590*/  LEA.HI.X R3, R103, UR5, R86, 0x2, P0 ;  /* 0x0000000567037c11 */ /* 0x000fe400080f1456 */
[----:B-1----:R-:W-:-:S04]  /*45a0*/  FMNMX3 R4, R4, RZ, R5, !PT ;  /* 0x000000ff04047276 */ /* 0x002fc80007800005 */
[----:B------:R-:W-:-:S05]  /*45b0*/  FMNMX3 R7, R4, R6, R7, !PT ;  /* 0x0000000604077276 */ /* 0x000fca0007800007 */
[----:B------:R3:W-:Y:S02]  /*45c0*/  REDG.E.MAX.S32.STRONG.GPU desc[UR22][R2.64], R7 ;  /* 0x000000070200798e */ /* 0x0007e4000d12e316 */
.L_x_62:
[----:B------:R-:W-:Y:S05]  /*45d0*/  BSYNC.RECONVERGENT B0 ;  /* 0x0000000000007941 */ /* 0x000fea0003800200 */
.L_x_61:
[----:B--2---:R-:W-:Y:S02]  /*45e0*/  ISETP.NE.AND P0, PT, R91, 0x1, PT ;  /* 0x000000015b00780c */ /* 0x004fe40003f05270 */
[----:B------:R-:W-:Y:S02]  /*45f0*/  ISETP.NE.AND P1, PT, R108, 0x2, PT ;  /* 0x000000026c00780c */ /* 0x000fe40003f25270 */
[----:B------:R-:W-:Y:S02]  /*4600*/  ISETP.NE.AND P2, PT, R106, 0x2, PT ;  /* 0x000000026a00780c */ /* 0x000fe40003f45270 */
[----:B------:R-:W-:Y:S02]  /*4610*/  SEL R4, RZ, 0x1, P1 ;  /* 0x00000001ff047807 */ /* 0x000fe40000800000 */
[----:B---3--:R-:W-:Y:S02]  /*4620*/  SEL R2, RZ, 0x1, P2 ;  /* 0x00000001ff027807 */ /* 0x008fe40001000000 */
[----:B------:R-:W-:-:S02]  /*4630*/  LOP3.LUT R107, R107, R4, RZ, 0x3c, !PT ;  /* 0x000000046b6b7212 */ /* 0x000fc400078e3cff */
[----:B------:R-:W-:Y:S02]  /*4640*/  LOP3.LUT R105, R105, R2, RZ, 0x3c, !PT ;  /* 0x0000000269697212 */ /* 0x000fe400078e3cff */
[----:B------:R-:W-:Y:S02]  /*4650*/  SEL R108, R108, RZ, P1 ;  /* 0x000000ff6c6c7207 */ /* 0x000fe40000800000 */
[----:B------:R-:W-:Y:S01]  /*4660*/  SEL R106, R106, RZ, P2 ;  /* 0x000000ff6a6a7207 */ /* 0x000fe20001000000 */
[----:B------:R-:W-:Y:S06]  /*4670*/  @!P0 BRA `(.L_x_63) ;  /* 0xffffffe800148947 */ /* 0x000fec000383ffff */
.L_x_51:
[----:B------:R-:W-:-:S13]  /*4680*/  ISETP.NE.AND P0, PT, R124, RZ, PT ;  /* 0x000000ff7c00720c */ /* 0x000fda0003f05270 */
[----:B------:R-:W-:Y:S05]  /*4690*/  @P0 BRA `(.L_x_64) ;  /* 0x00000000001c0947 */ /* 0x000fea0003800000 */
[----:B------:R-:W3:Y:S01]  /*46a0*/  S2UR UR4, SR_CgaCtaId ;  /* 0x00000000000479c3 */ /* 0x000ee20000008800 */
[----:B------:R-:W-:Y:S02]  /*46b0*/  ELECT P1, URZ, PT ;  /* 0x0000000000ff782f */ /* 0x000fe40003820000 */
[----:B------:R-:W-:Y:S01]  /*46c0*/  MOV R2, 0x1 ;  /* 0x0000000100027802 */ /* 0x000fe20000000f00 */
[----:B------:R-:W-:-:S04]  /*46d0*/  UMOV UR5, 0x40 ;  /* 0x0000004000057882 */ /* 0x000fc80000000000 */
[----:B------:R-:W-:Y:S01]  /*46e0*/  UVIRTCOUNT.DEALLOC.SMPOOL 0x80 ;  /* 0x000000800000784c */ /* 0x000fe20000000000 */
[----:B---3--:R-:W-:-:S09]  /*46f0*/  ULEA UR4, UR4, UR5, 0x18 ;  /* 0x0000000504047291 */ /* 0x008fd2000f8ec0ff */
[----:B------:R3:W-:Y:S03]  /*4700*/  @P1 STS.U8 [UR4], R2 ;  /* 0x00000002ff001988 */ /* 0x0007e60008000004 */
.L_x_64:
[----:B------:R-:W-:Y:S06]  /*4710*/  BAR.SYNC.DEFER_BLOCKING 0x2, 0x80 ;  /* 0x0082000000007b1d */ /* 0x000fec0000010000 */
[----:B------:R-:W-:Y:S05]  /*4720*/  @P0 BRA `(.L_x_65) ;  /* 0x00000000009c0947 */ /* 0x000fea0003800000 */
[----:B------:R-:W4:Y:S01]  /*4730*/  S2UR UR5, SR_CgaCtaId ;  /* 0x00000000000579c3 */ /* 0x000f220000008800 */
[----:B------:R-:W-:Y:S01]  /*4740*/  NOP ;  /* 0x0000000000007918 */ /* 0x000fe20000000000 */
[----:B------:R-:W-:Y:S01]  /*4750*/  UMOV UR4, 0x50 ;  /* 0x0000005000047882 */ /* 0x000fe20000000000 */
[----:B------:R-:W-:Y:S01]  /*4760*/  LOP3.LUT R4, R123, 0xffff, RZ, 0xc0, !PT ;  /* 0x0000ffff7b047812 */ /* 0x000fe200078ec0ff */
[----:B-12---:R-:W-:-:S03]  /*4770*/  IMAD.MOV.U32 R3, RZ, RZ, 0xffff ;  /* 0x0000ffffff037424 */ /* 0x006fc600078e00ff */
[----:B------:R-:W-:-:S04]  /*4780*/  SHF.R.U32.HI R4, RZ, 0x5, R4 ;  /* 0x00000005ff047819 */ /* 0x000fc80000011604 */
[----:B------:R-:W-:Y:S01]  /*4790*/  SHF.L.U32 R3, R3, R4, RZ ;  /* 0x0000000403037219 */ /* 0x000fe200000006ff */
[----:B------:R-:W-:-:S05]  /*47a0*/  VIADD R5, R4, 0x10 ;  /* 0x0000001004057836 */ /* 0x000fca0000000000 */
[----:B------:R-:W-:Y:S01]  /*47b0*/  SHF.L.U32 R0, R0, R5, RZ ;  /* 0x0000000500007219 */ /* 0x000fe200000006ff */
[----:B----4-:R-:W-:-:S03]  /*47c0*/  ULEA UR5, UR5, UR4, 0x18 ;  /* 0x0000000405057291 */ /* 0x010fc6000f8ec0ff */
[----:B------:R-:W-:-:S04]  /*47d0*/  LOP3.LUT R5, R0, R3, RZ, 0xfc, !PT ;  /* 0x0000000300057212 */ /* 0x000fc800078efcff */
[C---:B------:R-:W-:Y:S02]  /*47e0*/  LOP3.LUT R3, R5.reuse, 0xffff, RZ, 0xc0, !PT ;  /* 0x0000ffff05037812 */ /* 0x040fe400078ec0ff */
[----:B---3--:R-:W1:Y:S02]  /*47f0*/  LDS R2, [UR5] ;  /* 0x00000005ff027984 */ /* 0x008e640008000800 */
[----:B-1----:R-:W-:-:S04]  /*4800*/  LOP3.LUT R0, R5, 0xffff, R2, 0x80, !PT ;  /* 0x0000ffff05007812 */ /* 0x002fc800078e8002 */
[----:B------:R-:W-:-:S13]  /*4810*/  ISETP.NE.AND P0, PT, R0, R3, PT ;  /* 0x000000030000720c */ /* 0x000fda0003f05270 */
[----:B------:R-:W-:Y:S05]  /*4820*/  @P0 BRA `(.L_x_66) ;  /* 0x0000000000500947 */ /* 0x000fea0003800000 */
[----:B------:R-:W-:Y:S02]  /*4830*/  SHF.R.U32.HI R0, RZ, 0x10, R2 ;  /* 0x00000010ff007819 */ /* 0x000fe40000011602 */
[----:B------:R-:W-:-:S04]  /*4840*/  SHF.R.U32.HI R3, RZ, 0x10, R5 ;  /* 0x00000010ff037819 */ /* 0x000fc80000011605 */
[----:B------:R-:W-:-:S04]  /*4850*/  LOP3.LUT R0, R0, R3, RZ, 0xc0, !PT ;  /* 0x0000000300007212 */ /* 0x000fc800078ec0ff */
[----:B------:R-:W-:-:S13]  /*4860*/  ISETP.NE.AND P0, PT, R0, R3, PT ;  /* 0x000000030000720c */ /* 0x000fda0003f05270 */
[----:B------:R-:W-:Y:S05]  /*4870*/  @P0 BRA `(.L_x_67) ;  /* 0x0000000000300947 */ /* 0x000fea0003800000 */
[----:B------:R-:W-:Y:S01]  /*4880*/  R2UR UR8, R5 ;  /* 0x00000000050872ca */ /* 0x000fe200000e0000 */
[----:B------:R-:W1:Y:S01]  /*4890*/  S2R R2, SR_LANEID ;  /* 0x0000000000027919 */ /* 0x000e620000000000 */
[----:B------:R-:W-:Y:S02]  /*48a0*/  VOTEU.ANY UR6, UPT, PT ;  /* 0x0000000000067886 */ /* 0x000fe400038e0100 */
[----:B------:R-:W-:-:S09]  /*48b0*/  UFLO.U32 UR6, UR6 ;  /* 0x00000006000672bd */ /* 0x000fd200080e0000 */
[----:B------:R-:W-:-:S06]  /*48c0*/  ULOP3.LUT UR8, URZ, UR8, URZ, 0x33, !UPT ;  /* 0x00000008ff087292 */ /* 0x000fcc000f8e33ff */
[----:B------:R-:W-:-:S04]  /*48d0*/  IMAD.U32 R0, RZ, RZ, UR8 ;  /* 0x00000008ff007e24 */ /* 0x000fc8000f8e00ff */
[----:B------:R-:W2:Y:S02]  /*48e0*/  REDUX UR4, R0 ;  /* 0x00000000000473c4 */ /* 0x000ea40000000000 */
[----:B------:R3:W-:Y:S01]  /*48f0*/  UTCATOMSWS.AND URZ, UR8 ;  /* 0x0000000800ff79e3 */ /* 0x0007e20008000000 */
[----:B-1----:R-:W-:Y:S01]  /*4900*/  ISETP.EQ.U32.AND P0, PT, R2, UR6, PT ;  /* 0x0000000602007c0c */ /* 0x002fe2000bf02070 */
[----:B--2---:R-:W-:-:S12]  /*4910*/  IMAD.U32 R2, RZ, RZ, UR4 ;  /* 0x00000004ff027e24 */ /* 0x004fd8000f8e00ff */
[----:B------:R3:W-:Y:S01]  /*4920*/  @P0 ATOMS.AND RZ, [UR5], R2 ;  /* 0x00000002ffff098c */ /* 0x0007e2000a800005 */
[----:B------:R-:W-:Y:S05]  /*4930*/  BRA `(.L_x_68) ;  /* 0x0000000000147947 */ /* 0x000fea0003800000 */
.L_x_67:
[----:B------:R-:W-:Y:S02]  /*4940*/  MOV R2, 0x4960 ;  /* 0x0000496000027802 */ /* 0x000fe40000000f00 */
[----:B------:R-:W-:Y:S05]  /*4950*/  CALL.REL.NOINC `($__internal_0_$__cuda_sm10x_tcgen05_guardrail_trap_col_being_dealloced_not_returned_by_alloc) ;  /* 0x0000000400a87944 */ /* 0x000fea0003c00000 */
[----:B------:R-:W-:Y:S05]  /*4960*/  BRA `(.L_x_68) ;  /* 0x0000000000087947 */ /* 0x000fea0003800000 */
.L_x_66:
[----:B------:R-:W-:Y:S02]  /*4970*/  MOV R2, 0x4990 ;  /* 0x0000499000027802 */ /* 0x000fe40000000f00 */
[----:B------:R-:W-:Y:S05]  /*4980*/  CALL.REL.NOINC `($__internal_2_$__cuda_sm10x_tcgen05_guardrail_trap_unallocated_columns_being_dealloced) ;  /* 0x0000000400b47944 */ /* 0x000fea0003c00000 */
.L_x_68:
[----:B------:R-:W-:Y:S01]  /*4990*/  NOP ;  /* 0x0000000000007918 */ /* 0x000fe20000000000 */
.L_x_65:
[----:B------:R-:W-:-:S04]  /*49a0*/  DEPBAR.LE SB0, 0x0 ;  /* 0x000080000000791a */ /* 0x000fc80000000000 */
[----:B------:R-:W-:-:S04]  /*49b0*/  DEPBAR.LE SB0, 0x0 ;  /* 0x000080000000791a */ /* 0x000fc80000000000 */
[----:B---3--:R-:W-:Y:S05]  /*49c0*/  EXIT ;  /* 0x000000000000794d */ /* 0x008fea0003800000 */
.L_x_21:
[----:B------:R-:W-:-:S07]  /*49d0*/  MOV R20, R21 ;  /* 0x0000001500147202 */ /* 0x000fce0000000f00 */
.L_x_69:
[----:B----4-:R4:W3:Y:S02]  /*49e0*/  SYNCS.PHASECHK.TRANS64.TRYWAIT P0, [R14+URZ+0x80], R21 ;  /* 0x000080150e0075a7 */ /* 0x0108e400080011ff */
[----:B---3--:R-:W-:Y:S05]  /*49f0*/  @!P0 NANOSLEEP.SYNCS 0x989680 ;  /* 0x009896800000895d */ /* 0x008fea0003900000 */
[----:B------:R-:W3:Y:S02]  /*4a00*/  @!P0 SYNCS.PHASECHK.TRANS64 P0, [R14+URZ+0x80], R21 ;  /* 0x000080150e0085a7 */ /* 0x000ee400080010ff */
[----:B---3--:R-:W-:Y:S05]  /*4a10*/  @!P0 BRA `(.L_x_69) ;  /* 0xfffffffc00f08947 */ /* 0x008fea000383ffff */
[----:B------:R-:W-:Y:S05]  /*4a20*/  BRA `(.L_x_70) ;  /* 0xffffffc400347947 */ /* 0x000fea000383ffff */
.L_x_23:
[----:B------:R-:W-:-:S07]  /*4a30*/  MOV R7, R6 ;  /* 0x0000000600077202 */ /* 0x000fce0000000f00 */
.L_x_71:
[----:B--2---:R2:W3:Y:S02]  /*4a40*/  SYNCS.PHASECHK.TRANS64.TRYWAIT P0, [R2+URZ+0x80], R7 ;  /* 0x00008007020075a7 */ /* 0x0044e400080011ff */
[----:B---3--:R-:W-:Y:S05]  /*4a50*/  @!P0 NANOSLEEP.SYNCS 0x989680 ;  /* 0x009896800000895d */ /* 0x008fea0003900000 */
[----:B------:R-:W3:Y:S02]  /*4a60*/  @!P0 SYNCS.PHASECHK.TRANS64 P0, [R2+URZ+0x80], R7 ;  /* 0x00008007020085a7 */ /* 0x000ee400080010ff */
[----:B---3--:R-:W-:Y:S05]  /*4a70*/  @!P0 BRA `(.L_x_71) ;  /* 0xfffffffc00f08947 */ /* 0x008fea000383ffff */
[----:B------:R-:W-:Y:S05]  /*4a80*/  BRA `(.L_x_72) ;  /* 0xffffffc400e07947 */ /* 0x000fea000383ffff */
.L_x_24:
[----:B------:R-:W-:-:S07]  /*4a90*/  MOV R9, R8 ;  /* 0x0000000800097202 */ /* 0x000fce0000000f00 */
.L_x_73:
[----:B--2---:R2:W3:Y:S02]  /*4aa0*/  SYNCS.PHASECHK.TRANS64.TRYWAIT P0, [R3+URZ+0x80], R9 ;  /* 0x00008009030075a7 */ /* 0x0044e400080011ff */
[----:B---3--:R-:W-:Y:S05]  /*4ab0*/  @!P0 NANOSLEEP.SYNCS 0x989680 ;  /* 0x009896800000895d */ /* 0x008fea0003900000 */
[----:B------:R-:W3:Y:S02]  /*4ac0*/  @!P0 SYNCS.PHASECHK.TRANS64 P0, [R3+URZ+0x80], R9 ;  /* 0x00008009030085a7 */ /* 0x000ee400080010ff */
[----:B---3--:R-:W-:Y:S05]  /*4ad0*/  @!P0 BRA `(.L_x_73) ;  /* 0xfffffffc00f08947 */ /* 0x008fea000383ffff */
[----:B------:R-:W-:Y:S05]  /*4ae0*/  BRA `(.L_x_16) ;  /* 0xffffffc800147947 */ /* 0x000fea000383ffff */
.L_x_26:
[----:B------:R-:W-:-:S07]  /*4af0*/  MOV R0, UR32 ;  /* 0x0000002000007c02 */ /* 0x000fce0008000f00 */
.L_x_74:
[----:B---3--:R3:W4:Y:S02]  /*4b00*/  SYNCS.PHASECHK.TRANS64.TRYWAIT P0, [R0+URZ+0x70], RZ ;  /* 0x000070ff000075a7 */ /* 0x00872400080011ff */
[----:B----4-:R-:W-:Y:S05]  /*4b10*/  @!P0 NANOSLEEP.SYNCS 0x989680 ;  /* 0x009896800000895d */ /* 0x010fea0003900000 */
[----:B------:R-:W4:Y:S02]  /*4b20*/  @!P0 SYNCS.PHASECHK.TRANS64 P0, [R0+URZ+0x70], RZ ;  /* 0x000070ff000085a7 */ /* 0x000f2400080010ff */
[----:B----4-:R-:W-:Y:S05]  /*4b30*/  @!P0 BRA `(.L_x_74) ;  /* 0xfffffffc00f08947 */ /* 0x010fea000383ffff */
[----:B------:R-:W-:Y:S05]  /*4b40*/  BRA `(.L_x_75) ;  /* 0xffffffc800147947 */ /* 0x000fea000383ffff */
.L_x_29:
[----:B------:R-:W-:Y:S02]  /*4b50*/  MOV R6, UR9 ;  /* 0x0000000900067c02 */ /* 0x000fe40008000f00 */
[----:B------:R-:W-:Y:S02]  /*4b60*/  MOV R7, UR9 ;  /* 0x0000000900077c02 */ /* 0x000fe40008000f00 */
[----:B------:R-:W-:-:S07]  /*4b70*/  MOV R3, UR5 ;  /* 0x0000000500037c02 */ /* 0x000fce0008000f00 */
.L_x_76:
[----:B--2---:R2:W3:Y:S02]  /*4b80*/  SYNCS.PHASECHK.TRANS64.TRYWAIT P0, [R3+URZ+0x28], R7 ;  /* 0x00002807030075a7 */ /* 0x0044e400080011ff */
[----:B---3--:R-:W-:Y:S05]  /*4b90*/  @!P0 NANOSLEEP.SYNCS 0x989680 ;  /* 0x009896800000895d */ /* 0x008fea0003900000 */
[----:B------:R-:W3:Y:S02]  /*4ba0*/  @!P0 SYNCS.PHASECHK.TRANS64 P0, [R3+URZ+0x28], R7 ;  /* 0x00002807030085a7 */ /* 0x000ee400080010ff */
[----:B---3--:R-:W-:Y:S05]  /*4bb0*/  @!P0 BRA `(.L_x_76) ;  /* 0xfffffffc00f08947 */ /* 0x008fea000383ffff */
[----:B------:R-:W-:Y:S05]  /*4bc0*/  BRA `(.L_x_28) ;  /* 0xffffffc800dc7947 */ /* 0x000fea000383ffff */
.L_x_31:
[----:B------:R-:W-:-:S07]  /*4bd0*/  MOV R5, R4 ;  /* 0x0000000400057202 */ /* 0x000fce0000000f00 */
.L_x_77:
[----:B---3--:R3:W4:Y:S02]  /*4be0*/  SYNCS.PHASECHK.TRANS64.TRYWAIT P0, [R3+URZ+0x70], R5 ;  /* 0x00007005030075a7 */ /* 0x00872400080011ff */
[----:B----4-:R-:W-:Y:S05]  /*4bf0*/  @!P0 NANOSLEEP.SYNCS 0x989680 ;  /* 0x009896800000895d */ /* 0x010fea0003900000 */
[----:B------:R-:W4:Y:S02]  /*4c00*/  @!P0 SYNCS.PHASECHK.TRANS64 P0, [R3+URZ+0x70], R5 ;  /* 0x00007005030085a7 */ /* 0x000f2400080010ff */
[----:B----4-:R-:W-:Y:S05]  /*4c10*/  @!P0 BRA `(.L_x_77) ;  /* 0xfffffffc00f08947 */ /* 0x010fea000383ffff */
[----:B------:R-:W-:Y:S05]  /*4c20*/  BRA `(.L_x_78) ;  /* 0xffffffcc002c7947 */ /* 0x000fea000383ffff */
.L_x_33:
[----:B------:R-:W-:Y:S02]  /*4c30*/  MOV R2, UR4 ;  /* 0x0000000400027c02 */ /* 0x000fe40008000f00 */
[----:B--2---:R-:W-:Y:S02]  /*4c40*/  MOV R3, UR4 ;  /* 0x0000000400037c02 */ /* 0x004fe40008000f00 */
[----:B------:R-:W-:-:S07]  /*4c50*/  MOV R0, UR5 ;  /* 0x0000000500007c02 */ /* 0x000fce0008000f00 */
.L_x_79:
[----:B--2---:R2:W3:Y:S02]  /*4c60*/  SYNCS.PHASECHK.TRANS64.TRYWAIT P0, [R0+URZ+0x28], R3 ;  /* 0x00002803000075a7 */ /* 0x0044e400080011ff */
[----:B---3--:R-:W-:Y:S05]  /*4c70*/  @!P0 NANOSLEEP.SYNCS 0x989680 ;  /* 0x009896800000895d */ /* 0x008fea0003900000 */
[----:B------:R-:W3:Y:S02]  /*4c80*/  @!P0 SYNCS.PHASECHK.TRANS64 P0, [R0+URZ+0x28], R3 ;  /* 0x00002803000085a7 */ /* 0x000ee400080010ff */
[----:B---3--:R-:W-:Y:S05]  /*4c90*/  @!P0 BRA `(.L_x_79) ;  /* 0xfffffffc00f08947 */ /* 0x008fea000383ffff */
[----:B------:R-:W-:Y:S05]  /*4ca0*/  BRA `(.L_x_80) ;  /* 0xffffffcc009c7947 */ /* 0x000fea000383ffff */
.L_x_35:
[----:B---3--:R-:W-:-:S07]  /*4cb0*/  MOV R0, UR12 ;  /* 0x0000000c00007c02 */ /* 0x008fce0008000f00 */
.L_x_81:
[----:B---3--:R3:W4:Y:S02]  /*4cc0*/  SYNCS.PHASECHK.TRANS64.TRYWAIT P0, [R0+URZ+0x70], RZ ;  /* 0x000070ff000075a7 */ /* 0x00872400080011ff */
[----:B----4-:R-:W-:Y:S05]  /*4cd0*/  @!P0 NANOSLEEP.SYNCS 0x989680 ;  /* 0x009896800000895d */ /* 0x010fea0003900000 */
[----:B------:R-:W4:Y:S02]  /*4ce0*/  @!P0 SYNCS.PHASECHK.TRANS64 P0, [R0+URZ+0x70], RZ ;  /* 0x000070ff000085a7 */ /* 0x000f2400080010ff */
[----:B----4-:R-:W-:Y:S05]  /*4cf0*/  @!P0 BRA `(.L_x_81) ;  /* 0xfffffffc00f08947 */ /* 0x010fea000383ffff */
[----:B------:R-:W-:Y:S05]  /*4d00*/  BRA `(.L_x_82) ;  /* 0xffffffcc00b47947 */ /* 0x000fea000383ffff */
.L_x_38:
[----:B------:R-:W-:Y:S02]  /*4d10*/  MOV R2, UR18 ;  /* 0x0000001200027c02 */ /* 0x000fe40008000f00 */
[-C--:B------:R-:W-:Y:S02]  /*4d20*/  MOV R8, R3.reuse ;  /* 0x0000000300087202 */ /* 0x080fe40000000f00 */
[----:B------:R-:W-:-:S07]  /*4d30*/  MOV R9, R3 ;  /* 0x0000000300097202 */ /* 0x000fce0000000f00 */
.L_x_83:
[----:B--2---:R2:W3:Y:S02]  /*4d40*/  SYNCS.PHASECHK.TRANS64.TRYWAIT P0, [R2+URZ+0x60], R9 ;  /* 0x00006009020075a7 */ /* 0x0044e400080011ff */
[----:B---3--:R-:W-:Y:S05]  /*4d50*/  @!P0 NANOSLEEP.SYNCS 0x989680 ;  /* 0x009896800000895d */ /* 0x008fea0003900000 */
[----:B------:R-:W3:Y:S02]  /*4d60*/  @!P0 SYNCS.PHASECHK.TRANS64 P0, [R2+URZ+0x60], R9 ;  /* 0x00006009020085a7 */ /* 0x000ee400080010ff */
[----:B---3--:R-:W-:Y:S05]  /*4d70*/  @!P0 BRA `(.L_x_83) ;  /* 0xfffffffc00f08947 */ /* 0x008fea000383ffff */
[----:B------:R-:W-:Y:S05]  /*4d80*/  BRA `(.L_x_37) ;  /* 0xffffffd000e07947 */ /* 0x000fea000383ffff */
.L_x_40:
[----:B------:R-:W-:Y:S02]  /*4d90*/  MOV R8, UR25 ;  /* 0x0000001900087c02 */ /* 0x000fe40008000f00 */
[----:B------:R-:W-:Y:S02]  /*4da0*/  MOV R9, UR25 ;  /* 0x0000001900097c02 */ /* 0x000fe40008000f00 */
[----:B------:R-:W-:Y:S07]  /*4db0*/  MOV R2, UR13 ;  /* 0x0000000d00027c02 */ /* 0x000fee0008000f00 */
.L_x_84:
[----:B--2---:R2:W3:Y:S02]  /*4dc0*/  SYNCS.PHASECHK.TRANS64.TRYWAIT P1, [R2+URZ], R9 ;  /* 0x00000009020075a7 */ /* 0x0044e400080211ff */
[----:B---3--:R-:W-:Y:S05]  /*4dd0*/  @!P1 NANOSLEEP.SYNCS 0x989680 ;  /* 0x009896800000995d */ /* 0x008fea0003900000 */
[----:B------:R-:W3:Y:S02]  /*4de0*/  @!P1 SYNCS.PHASECHK.TRANS64 P1, [R2+URZ], R9 ;  /* 0x00000009020095a7 */ /* 0x000ee400080210ff */
[----:B---3--:R-:W-:Y:S05]  /*4df0*/  @!P1 BRA `(.L_x_84) ;  /* 0xfffffffc00f09947 */ /* 0x008fea000383ffff */
[----:B------:R-:W-:Y:S05]  /*4e00*/  BRA `(.L_x_39) ;  /* 0xffffffd400547947 */ /* 0x000fea000383ffff */
.L_x_42:
[-C--:B------:R-:W-:Y:S02]  /*4e10*/  MOV R8, R2.reuse ;  /* 0x0000000200087202 */ /* 0x080fe40000000f00 */
[----:B------:R-:W-:-:S07]  /*4e20*/  MOV R9, R2 ;  /* 0x0000000200097202 */ /* 0x000fce0000000f00 */
.L_x_85:
[----:B--2---:R2:W3:Y:S02]  /*4e30*/  SYNCS.PHASECHK.TRANS64.TRYWAIT P0, [R3+URZ+0x70], R9 ;  /* 0x00007009030075a7 */ /* 0x0044e400080011ff */
[----:B---3--:R-:W-:Y:S05]  /*4e40*/  @!P0 NANOSLEEP.SYNCS 0x989680 ;  /* 0x009896800000895d */ /* 0x008fea0003900000 */
[----:B------:R-:W3:Y:S02]  /*4e50*/  @!P0 SYNCS.PHASECHK.TRANS64 P0, [R3+URZ+0x70], R9 ;  /* 0x00007009030085a7 */ /* 0x000ee400080010ff */
[----:B---3--:R-:W-:Y:S05]  /*4e60*/  @!P0 BRA `(.L_x_85) ;  /* 0xfffffffc00f08947 */ /* 0x008fea000383ffff */
[----:B------:R-:W-:Y:S05]  /*4e70*/  BRA `(.L_x_86) ;  /* 0xffffffd400d47947 */ /* 0x000fea000383ffff */
.L_x_44:
[----:B------:R-:W-:-:S07]  /*4e80*/  MOV R5, R4 ;  /* 0x0000000400057202 */ /* 0x000fce0000000f00 */
.L_x_87:
[----:B---3--:R3:W4:Y:S02]  /*4e90*/  SYNCS.PHASECHK.TRANS64.TRYWAIT P0, [R2+URZ+0x60], R5 ;  /* 0x00006005020075a7 */ /* 0x00872400080011ff */
[----:B----4-:R-:W-:Y:S05]  /*4ea0*/  @!P0 NANOSLEEP.SYNCS 0x989680 ;  /* 0x009896800000895d */ /* 0x010fea0003900000 */
[----:B------:R-:W4:Y:S02]  /*4eb0*/  @!P0 SYNCS.PHASECHK.TRANS64 P0, [R2+URZ+0x60], R5 ;  /* 0x00006005020085a7 */ /* 0x000f2400080010ff */
[----:B----4-:R-:W-:Y:S05]  /*4ec0*/  @!P0 BRA `(.L_x_87) ;  /* 0xfffffffc00f08947 */ /* 0x010fea000383ffff */
[----:B------:R-:W-:Y:S05]  /*4ed0*/  BRA `(.L_x_34) ;  /* 0xffffffd8001c7947 */ /* 0x000fea000383ffff */
.L_x_50:
[----:B-1----:R1:W4:Y:S02]  /*4ee0*/  SYNCS.PHASECHK.TRANS64.TRYWAIT P0, [R87+URZ+0x70], RZ ;  /* 0x000070ff570075a7 */ /* 0x00232400080011ff */
[----:B----4-:R-:W-:Y:S05]  /*4ef0*/  @!P0 NANOSLEEP.SYNCS 0x989680 ;  /* 0x009896800000895d */ /* 0x010fea0003900000 */
[----:B------:R-:W4:Y:S02]  /*4f00*/  @!P0 SYNCS.PHASECHK.TRANS64 P0, [R87+URZ+0x70], RZ ;  /* 0x000070ff570085a7 */ /* 0x000f2400080010ff */
[----:B----4-:R-:W-:Y:S05]  /*4f10*/  @!P0 BRA `(.L_x_50) ;  /* 0xfffffffc00f08947 */ /* 0x010fea000383ffff */
[----:B------:R-:W-:Y:S05]  /*4f20*/  BRA `(.L_x_88) ;  /* 0xffffffd800f07947 */ /* 0x000fea000383ffff */
.L_x_52:
[----:B------:R-:W-:-:S07]  /*4f30*/  MOV R2, R3 ;  /* 0x0000000300027202 */ /* 0x000fce0000000f00 */
.L_x_89:
[----:B--2---:R2:W3:Y:S02]  /*4f40*/  SYNCS.PHASECHK.TRANS64.TRYWAIT P1, [R126+URZ+0x50], R3 ;  /* 0x000050037e0075a7 */ /* 0x0044e400080211ff */
[----:B---3--:R-:W-:Y:S05]  /*4f50*/  @!P1 NANOSLEEP.SYNCS 0x989680 ;  /* 0x009896800000995d */ /* 0x008fea0003900000 */
[----:B------:R-:W3:Y:S02]  /*4f60*/  @!P1 SYNCS.PHASECHK.TRANS64 P1, [R126+URZ+0x50], R3 ;  /* 0x000050037e0095a7 */ /* 0x000ee400080210ff */
[----:B---3--:R-:W-:Y:S05]  /*4f70*/  @!P1 BRA `(.L_x_89) ;  /* 0xfffffffc00f09947 */ /* 0x008fea000383ffff */
[----:B------:R-:W-:Y:S05]  /*4f80*/  BRA `(.L_x_90) ;  /* 0xffffffe000087947 */ /* 0x000fea000383ffff */
.L_x_60:
[-C--:B------:R-:W-:Y:S02]  /*4f90*/  MOV R4, R2.reuse ;  /* 0x0000000200047202 */ /* 0x080fe40000000f00 */
[----:B------:R-:W-:-:S07]  /*4fa0*/  MOV R5, R2 ;  /* 0x0000000200057202 */ /* 0x000fce0000000f00 */
.L_x_91:
[----:B-1----:R1:W2:Y:S02]  /*4fb0*/  SYNCS.PHASECHK.TRANS64.TRYWAIT P0, [R3+URZ+0x70], R5 ;  /* 0x00007005030075a7 */ /* 0x0022a400080011ff */
[----:B--2---:R-:W-:Y:S05]  /*4fc0*/  @!P0 NANOSLEEP.SYNCS 0x989680 ;  /* 0x009896800000895d */ /* 0x004fea0003900000 */
[----:B------:R-:W2:Y:S02]  /*4fd0*/  @!P0 SYNCS.PHASECHK.TRANS64 P0, [R3+URZ+0x70], R5 ;  /* 0x00007005030085a7 */ /* 0x000ea400080010ff */
[----:B--2---:R-:W-:Y:S05]  /*4fe0*/  @!P0 BRA `(.L_x_91) ;  /* 0xfffffffc00f08947 */ /* 0x004fea000383ffff */
[----:B------:R-:W-:Y:S05]  /*4ff0*/  BRA `(.L_x_92) ;  /* 0xfffffff400187947 */ /* 0x000fea000383ffff */
        .weak           $__internal_0_$__cuda_sm10x_tcgen05_guardrail_trap_col_being_dealloced_not_returned_by_alloc
        .type           $__internal_0_$__cuda_sm10x_tcgen05_guardrail_trap_col_being_dealloced_not_returned_by_alloc,@function
        .size           $__internal_0_$__cuda_sm10x_tcgen05_guardrail_trap_col_being_dealloced_not_returned_by_alloc,($__internal_1_$__cuda_sm10x_tcgen05_guardrail_trap_phase_invalid_during_alloc - $__internal_0_$__cuda_sm10x_tcgen05_guardrail_trap_col_being_dealloced_not_returned_by_alloc)
$__internal_0_$__cuda_sm10x_tcgen05_guardrail_trap_col_being_dealloced_not_returned_by_alloc:
[----:B------:R-:W-:Y:S05]  /*5000*/  BPT.TRAP 0x1 ;  /* 0x000000040000795c */ /* 0x000fea0000300000 */
[----:B------:R-:W-:-:S04]  /*5010*/  HFMA2 R3, -RZ, RZ, 0, 0 ;  /* 0x00000000ff037431 */ /* 0x000fc800000001ff */
[----:B------:R-:W-:Y:S05]  /*5020*/  RET.REL.NODEC R2 `(kernel_cutlass_kernel_cudnngrouped_gemmgrouped_gemm_swiglugrouped_gemm_swiglu_quantBlockScaledContiguousGroupedGemmKernel_object_at__TiledMMA_ThrLayoutVMNK11110000_PermutationMNK____MMAAt_0) ;  /* 0xffffffac02f47950 */ /* 0x000fea0003c3ffff */
        .weak           $__internal_1_$__cuda_sm10x_tcgen05_guardrail_trap_phase_invalid_during_alloc
        .type           $__internal_1_$__cuda_sm10x_tcgen05_guardrail_trap_phase_invalid_during_alloc,@function
        .size           $__internal_1_$__cuda_sm10x_tcgen05_guardrail_trap_phase_invalid_during_alloc,($__internal_2_$__cuda_sm10x_tcgen05_guardrail_trap_unallocated_columns_being_dealloced - $__internal_1_$__cuda_sm10x_tcgen05_guardrail_trap_phase_invalid_during_alloc)
$__internal_1_$__cuda_sm10x_tcgen05_guardrail_trap_phase_invalid_during_alloc:
[----:B------:R-:W-:Y:S05]  /*5030*/  BPT.TRAP 0x1 ;  /* 0x000000040000795c */ /* 0x000fea0000300000 */
[----:B------:R-:W-:-:S04]  /*5040*/  MOV R3, 0x0 ;  /* 0x0000000000037802 */ /* 0x000fc80000000f00 */
[----:B------:R-:W-:Y:S05]  /*5050*/  RET.REL.NODEC R2 `(kernel_cutlass_kernel_cudnngrouped_gemmgrouped_gemm_swiglugrouped_gemm_swiglu_quantBlockScaledContiguousGroupedGemmKernel_object_at__TiledMMA_ThrLayoutVMNK11110000_PermutationMNK____MMAAt_0) ;  /* 0xffffffac02e87950 */ /* 0x000fea0003c3ffff */
        .weak           $__internal_2_$__cuda_sm10x_tcgen05_guardrail_trap_unallocated_columns_being_dealloced
        .type           $__internal_2_$__cuda_sm10x_tcgen05_guardrail_trap_unallocated_columns_being_dealloced,@function
        .size           $__internal_2_$__cuda_sm10x_tcgen05_guardrail_trap_unallocated_columns_being_dealloced,(.L_x_96 - $__internal_2_$__cuda_sm10x_tcgen05_guardrail_trap_unallocated_columns_being_dealloced)
$__internal_2_$__cuda_sm10x_tcgen05_guardrail_trap_unallocated_columns_being_dealloced:
[----:B------:R-:W-:Y:S05]  /*5060*/  BPT.TRAP 0x1 ;  /* 0x000000040000795c */ /* 0x000fea0000300000 */
[----:B------:R-:W-:-:S04]  /*5070*/  HFMA2 R3, -RZ, RZ, 0, 0 ;  /* 0x00000000ff037431 */ /* 0x000fc800000001ff */
[----:B------:R-:W-:Y:S05]  /*5080*/  RET.REL.NODEC R2 `(kernel_cutlass_kernel_cudnngrouped_gemmgrouped_gemm_swiglugrouped_gemm_swiglu_quantBlockScaledContiguousGroupedGemmKernel_object_at__TiledMMA_ThrLayoutVMNK11110000_PermutationMNK____MMAAt_0) ;  /* 0xffffffac02dc7950 */ /* 0x000fea0003c3ffff */
.L_x_93:
[----:B------:R-:W-:-:S00]  /*5090*/  BRA `(.L_x_93) ;  /* 0xfffffffc00fc7947 */ /* 0x000fc0000383ffff */
[----:B------:R-:W-:-:S00]  /*50a0*/  NOP ;  /* 0x0000000000007918 */ /* 0x000fc00000000000 */
        /* <DEDUP_REMOVED lines=13> */
.L_x_96:


//--------------------- .nv.shared.kernel_cutlass_kernel_cudnngrouped_gemmgrouped_gemm_swiglugrouped_gemm_swiglu_quantBlockScaledContiguousGroupedGemmKernel_object_at__TiledMMA_ThrLayoutVMNK11110000_PermutationMNK____MMAAt_0 --------------------------
	.section	.nv.shared.kernel_cutlass_kernel_cudnngrouped_gemmgrouped_gemm_swiglugrouped_gemm_swiglu_quantBlockScaledContiguousGroupedGemmKernel_object_at__TiledMMA_ThrLayoutVMNK11110000_PermutationMNK____MMAAt_0,"aw",@nobits
	.sectionflags	@""
	.align	1024
	.zero		1024


//--------------------- .nv.shared.reserved.0     --------------------------
	.section	.nv.shared.reserved.0,"aw",@nobits
	.align	8
	.weak		__nv_reservedSMEM_offset_0_alias
	.size		__nv_reservedSMEM_offset_0_alias, 0, 64
	.other		__nv_reservedSMEM_offset_0_alias,@"STO_CUDA_RESERVED_SHARED STV_DEFAULT"
__nv_reservedSMEM_offset_0_alias:
	.zero		0
.nv.shared.reserved.0:
	.zero		64
	.weak		__nv_reservedSMEM_allocation_phase
	.type		__nv_reservedSMEM_allocation_phase,@object
	.size		__nv_reservedSMEM_allocation_phase,(.L_0 - __nv_reservedSMEM_allocation_phase)
__nv_reservedSMEM_allocation_phase:
	.zero		1
.L_0:
	.zero		7
	.weak		__nv_reservedSMEM_devtool_atexit_pc
	.type		__nv_reservedSMEM_devtool_atexit_pc,@object
	.size		__nv_reservedSMEM_devtool_atexit_pc,(__nv_reservedSMEM_allocation_mask - __nv_reservedSMEM_devtool_atexit_pc)
__nv_reservedSMEM_devtool_atexit_pc:
	.zero		8
	.weak		__nv_reservedSMEM_allocation_mask
	.type		__nv_reservedSMEM_allocation_mask,@object
	.size		__nv_reservedSMEM_allocation_mask,(.L_2 - __nv_reservedSMEM_allocation_mask)
__nv_reservedSMEM_allocation_mask:
	.zero		4
.L_2:


//--------------------- .nv.constant0.kernel_cutlass_kernel_cudnngrouped_gemmgrouped_gemm_swiglugrouped_gemm_swiglu_quantBlockScaledContiguousGroupedGemmKernel_object_at__TiledMMA_ThrLayoutVMNK11110000_PermutationMNK____MMAAt_0 --------------------------
	.section	.nv.constant0.kernel_cutlass_kernel_cudnngrouped_gemmgrouped_gemm_swiglugrouped_gemm_swiglu_quantBlockScaledContiguousGroupedGemmKernel_object_at__TiledMMA_ThrLayoutVMNK11110000_PermutationMNK____MMAAt_0,"a",@progbits
	.sectionflags	@""
	.align	4
.nv.constant0.kernel_cutlass_kernel_cudnngrouped_gemmgrouped_gemm_swiglugrouped_gemm_swiglu_quantBlockScaledContiguousGroupedGemmKernel_object_at__TiledMMA_ThrLayoutVMNK11110000_PermutationMNK____MMAAt_0:
	.zero		1924


//--------------------- SYMBOLS --------------------------

	.type		.nv.reservedSmem.offset0,@object
	.size		.nv.reservedSmem.offset0,0x4
	.type		.nv.reservedSmem.cap,@object
	.size		.nv.reservedSmem.cap,0x4
